	.target	sm_90a

	.elftype	@"ET_EXEC"


//--------------------- .note.nv.tkinfo           --------------------------
	.section	.note.nv.tkinfo,"",@"SHT_NOTE"
	.sectionflags	@"SHF_NOTE_NV_TKINFO"
	.tkinfo
        /*0018*/ 	.word	0x00000002
        /*0030*/ 	.string	""
        /*0030*/ 	.string	"ptxas"
        /*0030*/ 	.string	"Cuda compilation tools, release 13.0, V13.0.88"
        /*0030*/ 	.string	"Build cuda_13.0.r13.0/compiler.36424714_0"
        /*0030*/ 	.string	"-arch sm_90a -m 64 "



//--------------------- .note.nv.cuinfo           --------------------------
	.section	.note.nv.cuinfo,"",@"SHT_NOTE"
	.sectionflags	@"SHF_NOTE_NV_CUINFO"
        /*0018*/ 	.short	0x0002
        /*001a*/ 	.short	0x005a
        /*001c*/ 	.short	0x0082
	.zero		2


//--------------------- .nv.info                  --------------------------
	.section	.nv.info,"",@"SHT_CUDA_INFO"
	.align	4


	//----- nvinfo : EIATTR_REGCOUNT
	.align		4
        /*0000*/ 	.byte	0x04, 0x2f
        /*0002*/ 	.short	(.L_16 - .L_15)
	.align		4
.L_15:
        /*0004*/ 	.word	index@(_ZN7cutlass13device_kernelINS_4fmha6kernel28FmhaKernelTmaWarpSpecializedINS1_10collective33FmhaBwdMainloopTmaWarpSpecializedINS_6half_tEfN4cute5tupleIJNS7_1CILi64EEENS9_ILi128EEENS9_ILi96EEEEEENS4_16FusionBwdAdapterINS4_14ResidualFusionEEEJEEENS4_17FmhaBwdEpilogueKVIS6_fNS8_IJSA_SC_SA_EEEEENS2_23TileSchedulerBwdAdapterINS2_23IndividualTileSchedulerEEEJEEEEEvNT_6ParamsE)
        /*0008*/ 	.word	0x000000a8


	//----- nvinfo : EIATTR_FRAME_SIZE
	.align		4
.L_16:
        /*000c*/ 	.byte	0x04, 0x11
        /*000e*/ 	.short	(.L_18 - .L_17)
	.align		4
.L_17:
        /*0010*/ 	.word	index@(_ZN7cutlass13device_kernelINS_4fmha6kernel28FmhaKernelTmaWarpSpecializedINS1_10collective33FmhaBwdMainloopTmaWarpSpecializedINS_6half_tEfN4cute5tupleIJNS7_1CILi64EEENS9_ILi128EEENS9_ILi96EEEEEENS4_16FusionBwdAdapterINS4_14ResidualFusionEEEJEEENS4_17FmhaBwdEpilogueKVIS6_fNS8_IJSA_SC_SA_EEEEENS2_23TileSchedulerBwdAdapterINS2_23IndividualTileSchedulerEEEJEEEEEvNT_6ParamsE)
        /*0014*/ 	.word	0x00000090


	//----- nvinfo : EIATTR_MIN_STACK_SIZE
	.align		4
.L_18:
        /*0018*/ 	.byte	0x04, 0x12
        /*001a*/ 	.short	(.L_20 - .L_19)
	.align		4
.L_19:
        /*001c*/ 	.word	index@(_ZN7cutlass13device_kernelINS_4fmha6kernel28FmhaKernelTmaWarpSpecializedINS1_10collective33FmhaBwdMainloopTmaWarpSpecializedINS_6half_tEfN4cute5tupleIJNS7_1CILi64EEENS9_ILi128EEENS9_ILi96EEEEEENS4_16FusionBwdAdapterINS4_14ResidualFusionEEEJEEENS4_17FmhaBwdEpilogueKVIS6_fNS8_IJSA_SC_SA_EEEEENS2_23TileSchedulerBwdAdapterINS2_23IndividualTileSchedulerEEEJEEEEEvNT_6ParamsE)
        /*0020*/ 	.word	0x00000090
.L_20:


//--------------------- .nv.compat                --------------------------
	.section	.nv.compat,"",@"SHT_CUDA_COMPAT_INFO"
	.align	4
        /*0000*/ 	.byte	0x02, 0x09, 0x01, 0x00, 0x02, 0x02, 0x04, 0x00, 0x02, 0x05, 0x05, 0x00, 0x03, 0x07, 0x01, 0x01
        /*0010*/ 	.byte	0x02, 0x03, 0x01, 0x00, 0x02, 0x06, 0x01, 0x00, 0x04, 0x0b, 0x08, 0x00, 0x00, 0x00, 0x00, 0x00
        /*0020*/ 	.byte	0x00, 0x00, 0x00, 0x00


//--------------------- .nv.info._ZN7cutlass13device_kernelINS_4fmha6kernel28FmhaKernelTmaWarpSpecializedINS1_10collective33FmhaBwdMainloopTmaWarpSpecializedINS_6half_tEfN4cute5tupleIJNS7_1CILi64EEENS9_ILi128EEENS9_ILi96EEEEEENS4_16FusionBwdAdapterINS4_14ResidualFusionEEEJEEENS4_17FmhaBwdEpilogueKVIS6_fNS8_IJSA_SC_SA_EEEEENS2_23TileSchedulerBwdAdapterINS2_23IndividualTileSchedulerEEEJEEEEEvNT_6ParamsE --------------------------
	.section	.nv.info._ZN7cutlass13device_kernelINS_4fmha6kernel28FmhaKernelTmaWarpSpecializedINS1_10collective33FmhaBwdMainloopTmaWarpSpecializedINS_6half_tEfN4cute5tupleIJNS7_1CILi64EEENS9_ILi128EEENS9_ILi96EEEEEENS4_16FusionBwdAdapterINS4_14ResidualFusionEEEJEEENS4_17FmhaBwdEpilogueKVIS6_fNS8_IJSA_SC_SA_EEEEENS2_23TileSchedulerBwdAdapterINS2_23IndividualTileSchedulerEEEJEEEEEvNT_6ParamsE,"",@"SHT_CUDA_INFO"
	.sectionflags	@""
	.align	4


	//----- nvinfo : EIATTR_CUDA_API_VERSION
	.align		4
        /*0000*/ 	.byte	0x04, 0x37
        /*0002*/ 	.short	(.L_22 - .L_21)
.L_21:
        /*0004*/ 	.word	0x00000082


	//----- nvinfo : EIATTR_KPARAM_INFO
	.align		4
.L_22:
        /*0008*/ 	.byte	0x04, 0x17
        /*000a*/ 	.short	(.L_24 - .L_23)
.L_23:
        /*000c*/ 	.word	0x00000000
        /*0010*/ 	.short	0x0000
        /*0012*/ 	.short	0x0070
        /*0014*/ 	.byte	0x00, 0xf0, 0x01, 0x3a


	//----- nvinfo : EIATTR_SPARSE_MMA_MASK
	.align		4
.L_24:
        /*0018*/ 	.byte	0x03, 0x50
        /*001a*/ 	.short	0x0000


	//----- nvinfo : EIATTR_MAXREG_COUNT
	.align		4
        /*001c*/ 	.byte	0x03, 0x1b
        /*001e*/ 	.short	0x00a8


	//----- nvinfo : EIATTR_NUM_BARRIERS
	.align		4
        /*0020*/ 	.byte	0x02, 0x4c
        /*0022*/ 	.byte	0x02
	.zero		1


	//----- nvinfo : EIATTR_EXTERNS
	.align		4
        /*0024*/ 	.byte	0x04, 0x0f
        /*0026*/ 	.short	(.L_26 - .L_25)


	//   ....[0]....
	.align		4
.L_25:
        /*0028*/ 	.word	index@(__assertfail)


	//----- nvinfo : EIATTR_ANNOTATIONS
	.align		4
.L_26:
        /*002c*/ 	.byte	0x04, 0x55
        /*002e*/ 	.short	(.L_28 - .L_27)


	//   ....[0]....
.L_27:
        /*0030*/ 	.word	0x00000001
        /*0034*/ 	.byte	0x40, 0x76, 0x00, 0x00, 0x01, 0x00, 0x00, 0x00, 0x20, 0x78, 0x00, 0x00


	//----- nvinfo : EIATTR_MERCURY_ISA_VERSION
	.align		4
.L_28:
        /*0040*/ 	.byte	0x03, 0x5f
        /*0042*/ 	.short	0x0101


	//----- nvinfo : EIATTR_INT_WARP_WIDE_INSTR_OFFSETS
	.align		4
        /*0044*/ 	.byte	0x04, 0x31
        /*0046*/ 	.short	(.L_30 - .L_29)


	//   ....[0]....
.L_29:
        /*0048*/ 	.word	0x000007e0


	//   ....[1]....
        /*004c*/ 	.word	0x000007f0


	//   ....[2]....
        /*0050*/ 	.word	0x00000800


	//   ....[3]....
        /*0054*/ 	.word	0x00000810


	//   ....[4]....
        /*0058*/ 	.word	0x00000820


	//----- nvinfo : EIATTR_COOP_GROUP_MASK_REGIDS
	.align		4
.L_30:
        /*005c*/ 	.byte	0x04, 0x29
        /*005e*/ 	.short	(.L_32 - .L_31)


	//   ....[0]....
.L_31:
        /*0060*/ 	.word	0xffffffff


	//   ....[1]....
        /*0064*/ 	.word	0xffffffff


	//   ....[2]....
        /*0068*/ 	.word	0xffffffff


	//   ....[3]....
        /*006c*/ 	.word	0xffffffff


	//   ....[4]....
        /*0070*/ 	.word	0xffffffff


	//   ....[5]....
        /*0074*/ 	.word	0xffffffff


	//----- nvinfo : EIATTR_COOP_GROUP_INSTR_OFFSETS
	.align		4
.L_32:
        /*0078*/ 	.byte	0x04, 0x28
        /*007a*/ 	.short	(.L_34 - .L_33)


	//   ....[0]....
.L_33:
        /*007c*/ 	.word	0x00000060


	//   ....[1]....
        /*0080*/ 	.word	0x00000090


	//   ....[2]....
        /*0084*/ 	.word	0x00000250


	//   ....[3]....
        /*0088*/ 	.word	0x00000480


	//   ....[4]....
        /*008c*/ 	.word	0x00000620


	//   ....[5]....
        /*0090*/ 	.word	0x00000780


	//----- nvinfo : EIATTR_REG_RECONFIG
	.align		4
.L_34:
        /*0094*/ 	.byte	0x01, 0x54
	.zero		2


	//----- nvinfo : EIATTR_SYSCALL_OFFSETS
	.align		4
        /*0098*/ 	.byte	0x04, 0x46
        /*009a*/ 	.short	(.L_36 - .L_35)


	//   ....[0]....
.L_35:
        /*009c*/ 	.word	0x000059f0


	//   ....[1]....
        /*00a0*/ 	.word	0x00005b40


	//   ....[2]....
        /*00a4*/ 	.word	0x000063e0


	//   ....[3]....
        /*00a8*/ 	.word	0x00006510


	//----- nvinfo : EIATTR_MBARRIER_INSTR_OFFSETS
	.align		4
.L_36:
        /*00ac*/ 	.byte	0x04, 0x39
        /*00ae*/ 	.short	(.L_38 - .L_37)


	//   ....[0]....
.L_37:
        /*00b0*/ 	.word	0x000003f0
        /*00b4*/ 	.word	0x000000ff
        /*00b8*/ 	.word	0x00028440
        /*00bc*/ 	.short	0x0100
        /*00be*/ 	.byte	0x06
	.zero		1


	//   ....[1]....
        /*00c0*/ 	.word	0x00000400
        /*00c4*/ 	.word	0x000000ff
        /*00c8*/ 	.word	0x00028460
        /*00cc*/ 	.short	0x0100
        /*00ce*/ 	.byte	0x06
	.zero		1


	//   ....[2]....
        /*00d0*/ 	.word	0x00000410
        /*00d4*/ 	.word	0x000000ff
        /*00d8*/ 	.word	0x00028448
        /*00dc*/ 	.short	0x0100
        /*00de*/ 	.byte	0x06
	.zero		1


	//   ....[3]....
        /*00e0*/ 	.word	0x00000420
        /*00e4*/ 	.word	0x000000ff
        /*00e8*/ 	.word	0x00028468
        /*00ec*/ 	.short	0x0100
        /*00ee*/ 	.byte	0x06
	.zero		1


	//   ....[4]....
        /*00f0*/ 	.word	0x00000430
        /*00f4*/ 	.word	0x000000ff
        /*00f8*/ 	.word	0x00028450
        /*00fc*/ 	.short	0x0100
        /*00fe*/ 	.byte	0x06
	.zero		1


	//   ....[5]....
        /*0100*/ 	.word	0x00000440
        /*0104*/ 	.word	0x000000ff
        /*0108*/ 	.word	0x00028470
        /*010c*/ 	.short	0x0100
        /*010e*/ 	.byte	0x06
	.zero		1


	//   ....[6]....
        /*0110*/ 	.word	0x00000450
        /*0114*/ 	.word	0x000000ff
        /*0118*/ 	.word	0x00028458
        /*011c*/ 	.short	0x0100
        /*011e*/ 	.byte	0x06
	.zero		1


	//   ....[7]....
        /*0120*/ 	.word	0x00000460
        /*0124*/ 	.word	0x000000ff
        /*0128*/ 	.word	0x00028478
        /*012c*/ 	.short	0x0100
        /*012e*/ 	.byte	0x06
	.zero		1


	//   ....[8]....
        /*0130*/ 	.word	0x00000590
        /*0134*/ 	.word	0x000000ff
        /*0138*/ 	.word	0x00028400
        /*013c*/ 	.short	0x0100
        /*013e*/ 	.byte	0x06
	.zero		1


	//   ....[9]....
        /*0140*/ 	.word	0x000005a0
        /*0144*/ 	.word	0x000000ff
        /*0148*/ 	.word	0x00028420
        /*014c*/ 	.short	0x0100
        /*014e*/ 	.byte	0x06
	.zero		1


	//   ....[10]....
        /*0150*/ 	.word	0x000005b0
        /*0154*/ 	.word	0x000000ff
        /*0158*/ 	.word	0x00028408
        /*015c*/ 	.short	0x0100
        /*015e*/ 	.byte	0x06
	.zero		1


	//   ....[11]....
        /*0160*/ 	.word	0x000005c0
        /*0164*/ 	.word	0x000000ff
        /*0168*/ 	.word	0x00028428
        /*016c*/ 	.short	0x0100
        /*016e*/ 	.byte	0x06
	.zero		1


	//   ....[12]....
        /*0170*/ 	.word	0x000005d0
        /*0174*/ 	.word	0x000000ff
        /*0178*/ 	.word	0x00028410
        /*017c*/ 	.short	0x0100
        /*017e*/ 	.byte	0x06
	.zero		1


	//   ....[13]....
        /*0180*/ 	.word	0x000005e0
        /*0184*/ 	.word	0x000000ff
        /*0188*/ 	.word	0x00028430
        /*018c*/ 	.short	0x0100
        /*018e*/ 	.byte	0x06
	.zero		1


	//   ....[14]....
        /*0190*/ 	.word	0x000005f0
        /*0194*/ 	.word	0x000000ff
        /*0198*/ 	.word	0x00028418
        /*019c*/ 	.short	0x0100
        /*019e*/ 	.byte	0x06
	.zero		1


	//   ....[15]....
        /*01a0*/ 	.word	0x00000600
        /*01a4*/ 	.word	0x000000ff
        /*01a8*/ 	.word	0x00028438
        /*01ac*/ 	.short	0x0100
        /*01ae*/ 	.byte	0x06
	.zero		1


	//   ....[16]....
        /*01b0*/ 	.word	0x00000730
        /*01b4*/ 	.word	0x000000ff
        /*01b8*/ 	.word	0x00028480
        /*01bc*/ 	.short	0x0100
        /*01be*/ 	.byte	0x06
	.zero		1


	//   ....[17]....
        /*01c0*/ 	.word	0x00000740
        /*01c4*/ 	.word	0x000000ff
        /*01c8*/ 	.word	0x00028490
        /*01cc*/ 	.short	0x0100
        /*01ce*/ 	.byte	0x06
	.zero		1


	//   ....[18]....
        /*01d0*/ 	.word	0x00000750
        /*01d4*/ 	.word	0x000000ff
        /*01d8*/ 	.word	0x00028488
        /*01dc*/ 	.short	0x0100
        /*01de*/ 	.byte	0x06
	.zero		1


	//   ....[19]....
        /*01e0*/ 	.word	0x00000760
        /*01e4*/ 	.word	0x000000ff
        /*01e8*/ 	.word	0x00028498
        /*01ec*/ 	.short	0x0100
        /*01ee*/ 	.byte	0x06
	.zero		1


	//   ....[20]....
        /*01f0*/ 	.word	0x000008c0
        /*01f4*/ 	.word	0x000000ff
        /*01f8*/ 	.word	0x000284a0
        /*01fc*/ 	.short	0x0100
        /*01fe*/ 	.byte	0x06
	.zero		1


	//   ....[21]....
        /*0200*/ 	.word	0x000008d0
        /*0204*/ 	.word	0x000000ff
        /*0208*/ 	.word	0x000284a8
        /*020c*/ 	.short	0x0100
        /*020e*/ 	.byte	0x06
	.zero		1


	//   ....[22]....
        /*0210*/ 	.word	0x000008e0
        /*0214*/ 	.word	0x000000ff
        /*0218*/ 	.word	0x000284b0
        /*021c*/ 	.short	0x0100
        /*021e*/ 	.byte	0x06
	.zero		1


	//   ....[23]....
        /*0220*/ 	.word	0x000008f0
        /*0224*/ 	.word	0x000000ff
        /*0228*/ 	.word	0x000284b8
        /*022c*/ 	.short	0x0100
        /*022e*/ 	.byte	0x06
	.zero		1


	//   ....[24]....
        /*0230*/ 	.word	0x000009f0
        /*0234*/ 	.word	0x000000ff
        /*0238*/ 	.word	0x000284d0
        /*023c*/ 	.short	0x0100
        /*023e*/ 	.byte	0x06
	.zero		1


	//   ....[25]....
        /*0240*/ 	.word	0x00000a00
        /*0244*/ 	.word	0x000000ff
        /*0248*/ 	.word	0x000284e8
        /*024c*/ 	.short	0x0100
        /*024e*/ 	.byte	0x06
	.zero		1


	//   ....[26]....
        /*0250*/ 	.word	0x00000a10
        /*0254*/ 	.word	0x000000ff
        /*0258*/ 	.word	0x000284d8
        /*025c*/ 	.short	0x0100
        /*025e*/ 	.byte	0x06
	.zero		1


	//   ....[27]....
        /*0260*/ 	.word	0x00000a20
        /*0264*/ 	.word	0x000000ff
        /*0268*/ 	.word	0x000284f0
        /*026c*/ 	.short	0x0100
        /*026e*/ 	.byte	0x06
	.zero		1


	//   ....[28]....
        /*0270*/ 	.word	0x00000a30
        /*0274*/ 	.word	0x000000ff
        /*0278*/ 	.word	0x000284e0
        /*027c*/ 	.short	0x0100
        /*027e*/ 	.byte	0x06
	.zero		1


	//   ....[29]....
        /*0280*/ 	.word	0x00000a40
        /*0284*/ 	.word	0x000000ff
        /*0288*/ 	.word	0x000284f8
        /*028c*/ 	.short	0x0100
        /*028e*/ 	.byte	0x06
	.zero		1


	//   ....[30]....
        /*0290*/ 	.word	0x00000e30
        /*0294*/ 	.word	0x000000ff
        /*0298*/ 	.word	0x00028440
        /*029c*/ 	.short	0x010a
        /*029e*/ 	.byte	0x08
	.zero		1


	//   ....[31]....
        /*02a0*/ 	.word	0x00000e70
        /*02a4*/ 	.word	0x000000ff
        /*02a8*/ 	.word	0x00028448
        /*02ac*/ 	.short	0x010a
        /*02ae*/ 	.byte	0x08
	.zero		1


	//   ....[32]....
        /*02b0*/ 	.word	0x00001500
        /*02b4*/ 	.word	0x000000ff
        /*02b8*/ 	.word	0x00028400
        /*02bc*/ 	.short	0x010a
        /*02be*/ 	.byte	0x0e
	.zero		1


	//   ....[33]....
        /*02c0*/ 	.word	0x000018f0
        /*02c4*/ 	.word	0x000000ff
        /*02c8*/ 	.word	0x00028400
        /*02cc*/ 	.short	0x010a
        /*02ce*/ 	.byte	0x10
	.zero		1


	//   ....[34]....
        /*02d0*/ 	.word	0x00002420
        /*02d4*/ 	.word	0x000000ff
        /*02d8*/ 	.word	0x00000000
        /*02dc*/ 	.short	0x010a
        /*02de*/ 	.byte	0x0f
	.zero		1


	//   ....[35]....
        /*02e0*/ 	.word	0x00002620
        /*02e4*/ 	.word	0x000000ff
        /*02e8*/ 	.word	0x00000000
        /*02ec*/ 	.short	0x0101
        /*02ee*/ 	.byte	0x10
	.zero		1


	//   ....[36]....
        /*02f0*/ 	.word	0x00003b50
        /*02f4*/ 	.word	0x000000ff
        /*02f8*/ 	.word	0x000284a0
        /*02fc*/ 	.short	0x010a
        /*02fe*/ 	.byte	0x0e
	.zero		1


	//   ....[37]....
        /*0300*/ 	.word	0x00003d40
        /*0304*/ 	.word	0x000000ff
        /*0308*/ 	.word	0x000284a0
        /*030c*/ 	.short	0x0101
        /*030e*/ 	.byte	0x0e
	.zero		1


	//   ....[38]....
        /*0310*/ 	.word	0x00004030
        /*0314*/ 	.word	0x000000ff
        /*0318*/ 	.word	0x00028490
        /*031c*/ 	.short	0x010a
        /*031e*/ 	.byte	0x0e
	.zero		1


	//   ....[39]....
        /*0320*/ 	.word	0x00004070
        /*0324*/ 	.word	0x000000ff
        /*0328*/ 	.word	0x00028480
        /*032c*/ 	.short	0x0101
        /*032e*/ 	.byte	0x0e
	.zero		1


	//   ....[40]....
        /*0330*/ 	.word	0x000040d0
        /*0334*/ 	.word	0x000000ff
        /*0338*/ 	.word	0x00000000
        /*033c*/ 	.short	0x010a
        /*033e*/ 	.byte	0x0e
	.zero		1


	//   ....[41]....
        /*0340*/ 	.word	0x00004730
        /*0344*/ 	.word	0x000000ff
        /*0348*/ 	.word	0x00000000
        /*034c*/ 	.short	0x0101
        /*034e*/ 	.byte	0x1b
	.zero		1


	//   ....[42]....
        /*0350*/ 	.word	0x00004790
        /*0354*/ 	.word	0x000000ff
        /*0358*/ 	.word	0x00028490
        /*035c*/ 	.short	0x010a
        /*035e*/ 	.byte	0x12
	.zero		1


	//   ....[43]....
        /*0360*/ 	.word	0x00005340
        /*0364*/ 	.word	0x000000ff
        /*0368*/ 	.word	0x00028480
        /*036c*/ 	.short	0x0101
        /*036e*/ 	.byte	0x12
	.zero		1


	//   ....[44]....
        /*0370*/ 	.word	0x00005470
        /*0374*/ 	.word	0x000000ff
        /*0378*/ 	.word	0x00000000
        /*037c*/ 	.short	0x0101
        /*037e*/ 	.byte	0x0e
	.zero		1


	//   ....[45]....
        /*0380*/ 	.word	0x00005520
        /*0384*/ 	.word	0x000000ff
        /*0388*/ 	.word	0x00000000
        /*038c*/ 	.short	0x0101
        /*038e*/ 	.byte	0x05
	.zero		1


	//   ....[46]....
        /*0390*/ 	.word	0x00005670
        /*0394*/ 	.word	0x000000ff
        /*0398*/ 	.word	0x00000000
        /*039c*/ 	.short	0x0101
        /*039e*/ 	.byte	0x05
	.zero		1


	//   ....[47]....
        /*03a0*/ 	.word	0x000056e0
        /*03a4*/ 	.word	0x000000ff
        /*03a8*/ 	.word	0x00000000
        /*03ac*/ 	.short	0x0101
        /*03ae*/ 	.byte	0x08
	.zero		1


	//   ....[48]....
        /*03b0*/ 	.word	0x00005790
        /*03b4*/ 	.word	0x000000ff
        /*03b8*/ 	.word	0x00028490
        /*03bc*/ 	.short	0x010a
        /*03be*/ 	.byte	0x04
	.zero		1


	//   ....[49]....
        /*03c0*/ 	.word	0x00005850
        /*03c4*/ 	.word	0x000000ff
        /*03c8*/ 	.word	0x00028490
        /*03cc*/ 	.short	0x010a
        /*03ce*/ 	.byte	0x06
	.zero		1


	//   ....[50]....
        /*03d0*/ 	.word	0x000058d0
        /*03d4*/ 	.word	0x000000ff
        /*03d8*/ 	.word	0x000284a0
        /*03dc*/ 	.short	0x010a
        /*03de*/ 	.byte	0x04
	.zero		1


	//   ....[51]....
        /*03e0*/ 	.word	0x00006c00
        /*03e4*/ 	.word	0x000000ff
        /*03e8*/ 	.word	0x000284a0
        /*03ec*/ 	.short	0x0101
        /*03ee*/ 	.byte	0x25
	.zero		1


	//   ....[52]....
        /*03f0*/ 	.word	0x00006d90
        /*03f4*/ 	.word	0x000000ff
        /*03f8*/ 	.word	0x00028480
        /*03fc*/ 	.short	0x010a
        /*03fe*/ 	.byte	0x04
	.zero		1


	//   ....[53]....
        /*0400*/ 	.word	0x00007520
        /*0404*/ 	.word	0x000000ff
        /*0408*/ 	.word	0x00028480
        /*040c*/ 	.short	0x010a
        /*040e*/ 	.byte	0x08
	.zero		1


	//   ....[54]....
        /*0410*/ 	.word	0x00007610
        /*0414*/ 	.word	0x000000ff
        /*0418*/ 	.word	0x00000000
        /*041c*/ 	.short	0x0101
        /*041e*/ 	.byte	0x08
	.zero		1


	//   ....[55]....
        /*0420*/ 	.word	0x000085b0
        /*0424*/ 	.word	0x000000ff
        /*0428*/ 	.word	0x00000000
        /*042c*/ 	.short	0x0101
        /*042e*/ 	.byte	0x06
	.zero		1


	//   ....[56]....
        /*0430*/ 	.word	0x000086b0
        /*0434*/ 	.word	0x00000004
        /*0438*/ 	.word	0x00028460
        /*043c*/ 	.short	0x010a
        /*043e*/ 	.byte	0x3f
	.zero		1


	//   ....[57]....
        /*0440*/ 	.word	0x000089e0
        /*0444*/ 	.word	0x00000005
        /*0448*/ 	.word	0x00028420
        /*044c*/ 	.short	0x010a
        /*044e*/ 	.byte	0x3f
	.zero		1


	//   ....[58]....
        /*0450*/ 	.word	0x00008d90
        /*0454*/ 	.word	0x00000005
        /*0458*/ 	.word	0x00028460
        /*045c*/ 	.short	0x010a
        /*045e*/ 	.byte	0x3f
	.zero		1


	//   ....[59]....
        /*0460*/ 	.word	0x00009100
        /*0464*/ 	.word	0x00000006
        /*0468*/ 	.word	0x00028460
        /*046c*/ 	.short	0x010a
        /*046e*/ 	.byte	0x3f
	.zero		1


	//   ....[60]....
        /*0470*/ 	.word	0x000094a0
        /*0474*/ 	.word	0x00000006
        /*0478*/ 	.word	0x00028420
        /*047c*/ 	.short	0x010a
        /*047e*/ 	.byte	0x3f
	.zero		1


	//   ....[61]....
        /*0480*/ 	.word	0x00009880
        /*0484*/ 	.word	0x00000006
        /*0488*/ 	.word	0x00028460
        /*048c*/ 	.short	0x010a
        /*048e*/ 	.byte	0x3f
	.zero		1


	//   ....[62]....
        /*0490*/ 	.word	0x00009c80
        /*0494*/ 	.word	0x00000006
        /*0498*/ 	.word	0x00028420
        /*049c*/ 	.short	0x010a
        /*049e*/ 	.byte	0x3f
	.zero		1


	//   ....[63]....
        /*04a0*/ 	.word	0x0000a150
        /*04a4*/ 	.word	0x00000006
        /*04a8*/ 	.word	0x00028420
        /*04ac*/ 	.short	0x010a
        /*04ae*/ 	.byte	0x3f
	.zero		1


	//   ....[64]....
        /*04b0*/ 	.word	0x0000a610
        /*04b4*/ 	.word	0x00000003
        /*04b8*/ 	.word	0x00028440
        /*04bc*/ 	.short	0x010a
        /*04be*/ 	.byte	0x3f
	.zero		1


	//   ....[65]....
        /*04c0*/ 	.word	0x0000a670
        /*04c4*/ 	.word	0x00000005
        /*04c8*/ 	.word	0x00028448
        /*04cc*/ 	.short	0x010a
        /*04ce*/ 	.byte	0x3f
	.zero		1


	//   ....[66]....
        /*04d0*/ 	.word	0x0000a6d0
        /*04d4*/ 	.word	0x00000005
        /*04d8*/ 	.word	0x00028400
        /*04dc*/ 	.short	0x010a
        /*04de*/ 	.byte	0x3f
	.zero		1


	//   ....[67]....
        /*04e0*/ 	.word	0x0000a730
        /*04e4*/ 	.word	0x00000005
        /*04e8*/ 	.word	0x00028400
        /*04ec*/ 	.short	0x010a
        /*04ee*/ 	.byte	0x3f
	.zero		1


	//   ....[68]....
        /*04f0*/ 	.word	0x0000a790
        /*04f4*/ 	.word	0x00000005
        /*04f8*/ 	.word	0x00000000
        /*04fc*/ 	.short	0x010a
        /*04fe*/ 	.byte	0x3f
	.zero		1


	//   ....[69]....
        /*0500*/ 	.word	0x0000a7f0
        /*0504*/ 	.word	0x00000019
        /*0508*/ 	.word	0x000284a0
        /*050c*/ 	.short	0x010a
        /*050e*/ 	.byte	0x3f
	.zero		1


	//   ....[70]....
        /*0510*/ 	.word	0x0000a850
        /*0514*/ 	.word	0x00000005
        /*0518*/ 	.word	0x00028490
        /*051c*/ 	.short	0x010a
        /*051e*/ 	.byte	0x3f
	.zero		1


	//   ....[71]....
        /*0520*/ 	.word	0x0000a8b0
        /*0524*/ 	.word	0x00000005
        /*0528*/ 	.word	0x00000000
        /*052c*/ 	.short	0x010a
        /*052e*/ 	.byte	0x3f
	.zero		1


	//   ....[72]....
        /*0530*/ 	.word	0x0000a910
        /*0534*/ 	.word	0x00000005
        /*0538*/ 	.word	0x00028490
        /*053c*/ 	.short	0x010a
        /*053e*/ 	.byte	0x3f
	.zero		1


	//   ....[73]....
        /*0540*/ 	.word	0x0000a970
        /*0544*/ 	.word	0x00000003
        /*0548*/ 	.word	0x00028490
        /*054c*/ 	.short	0x010a
        /*054e*/ 	.byte	0x3f
	.zero		1


	//   ....[74]....
        /*0550*/ 	.word	0x0000a9d0
        /*0554*/ 	.word	0x00000003
        /*0558*/ 	.word	0x00028490
        /*055c*/ 	.short	0x010a
        /*055e*/ 	.byte	0x3f
	.zero		1


	//   ....[75]....
        /*0560*/ 	.word	0x0000aa30
        /*0564*/ 	.word	0x00000003
        /*0568*/ 	.word	0x000284a0
        /*056c*/ 	.short	0x010a
        /*056e*/ 	.byte	0x3f
	.zero		1


	//   ....[76]....
        /*0570*/ 	.word	0x0000aa90
        /*0574*/ 	.word	0x00000003
        /*0578*/ 	.word	0x00028480
        /*057c*/ 	.short	0x010a
        /*057e*/ 	.byte	0x3f
	.zero		1


	//   ....[77]....
        /*0580*/ 	.word	0x0000aaf0
        /*0584*/ 	.word	0x00000008
        /*0588*/ 	.word	0x00028480
        /*058c*/ 	.short	0x010a
        /*058e*/ 	.byte	0x3f
	.zero		1


	//   ....[78]....
        /*0590*/ 	.word	0x0000ab40
        /*0594*/ 	.word	0x00000004
        /*0598*/ 	.word	0x00028460
        /*059c*/ 	.short	0x010a
        /*059e*/ 	.byte	0x3f
	.zero		1


	//   ....[79]....
        /*05a0*/ 	.word	0x0000ab90
        /*05a4*/ 	.word	0x00000005
        /*05a8*/ 	.word	0x00028420
        /*05ac*/ 	.short	0x010a
        /*05ae*/ 	.byte	0x3f
	.zero		1


	//   ....[80]....
        /*05b0*/ 	.word	0x0000abe0
        /*05b4*/ 	.word	0x00000005
        /*05b8*/ 	.word	0x00028460
        /*05bc*/ 	.short	0x010a
        /*05be*/ 	.byte	0x3f
	.zero		1


	//   ....[81]....
        /*05c0*/ 	.word	0x0000ac30
        /*05c4*/ 	.word	0x00000006
        /*05c8*/ 	.word	0x00028460
        /*05cc*/ 	.short	0x010a
        /*05ce*/ 	.byte	0x3f
	.zero		1


	//   ....[82]....
        /*05d0*/ 	.word	0x0000ac80
        /*05d4*/ 	.word	0x00000006
        /*05d8*/ 	.word	0x00028420
        /*05dc*/ 	.short	0x010a
        /*05de*/ 	.byte	0x3f
	.zero		1


	//   ....[83]....
        /*05e0*/ 	.word	0x0000acd0
        /*05e4*/ 	.word	0x00000006
        /*05e8*/ 	.word	0x00028460
        /*05ec*/ 	.short	0x010a
        /*05ee*/ 	.byte	0x3f
	.zero		1


	//   ....[84]....
        /*05f0*/ 	.word	0x0000ad20
        /*05f4*/ 	.word	0x00000006
        /*05f8*/ 	.word	0x00028420
        /*05fc*/ 	.short	0x010a
        /*05fe*/ 	.byte	0x3f
	.zero		1


	//   ....[85]....
        /*0600*/ 	.word	0x0000ad70
        /*0604*/ 	.word	0x00000006
        /*0608*/ 	.word	0x00028420
        /*060c*/ 	.short	0x010a
        /*060e*/ 	.byte	0x3f
	.zero		1


	//----- nvinfo : EIATTR_NUM_MBARRIERS
	.align		4
.L_38:
        /*0610*/ 	.byte	0x03, 0x38
        /*0612*/ 	.short	0x001e


	//----- nvinfo : EIATTR_EXIT_INSTR_OFFSETS
	.align		4
        /*0614*/ 	.byte	0x04, 0x1c
        /*0616*/ 	.short	(.L_40 - .L_39)


	//   ....[0]....
.L_39:
        /*0618*/ 	.word	0x00000ae0


	//   ....[1]....
        /*061c*/ 	.word	0x00006c10


	//   ....[2]....
        /*0620*/ 	.word	0x00006c70


	//   ....[3]....
        /*0624*/ 	.word	0x000085c0


	//   ....[4]....
        /*0628*/ 	.word	0x00009b50


	//   ....[5]....
        /*062c*/ 	.word	0x0000a5f0


	//----- nvinfo : EIATTR_MAX_THREADS
	.align		4
.L_40:
        /*0630*/ 	.byte	0x04, 0x05
        /*0632*/ 	.short	(.L_42 - .L_41)
.L_41:
        /*0634*/ 	.word	0x00000180
        /*0638*/ 	.word	0x00000001
        /*063c*/ 	.word	0x00000001


	//----- nvinfo : EIATTR_CRS_STACK_SIZE
	.align		4
.L_42:
        /*0640*/ 	.byte	0x04, 0x1e
        /*0642*/ 	.short	(.L_44 - .L_43)
.L_43:
        /*0644*/ 	.word	0x00000000


	//----- nvinfo : EIATTR_CBANK_PARAM_SIZE
	.align		4
.L_44:
        /*0648*/ 	.byte	0x03, 0x19
        /*064a*/ 	.short	0x0ef0


	//----- nvinfo : EIATTR_PARAM_CBANK
	.align		4
        /*064c*/ 	.byte	0x04, 0x0a
        /*064e*/ 	.short	(.L_46 - .L_45)
	.align		4
.L_45:
        /*0650*/ 	.word	index@(.nv.constant0._ZN7cutlass13device_kernelINS_4fmha6kernel28FmhaKernelTmaWarpSpecializedINS1_10collective33FmhaBwdMainloopTmaWarpSpecializedINS_6half_tEfN4cute5tupleIJNS7_1CILi64EEENS9_ILi128EEENS9_ILi96EEEEEENS4_16FusionBwdAdapterINS4_14ResidualFusionEEEJEEENS4_17FmhaBwdEpilogueKVIS6_fNS8_IJSA_SC_SA_EEEEENS2_23TileSchedulerBwdAdapterINS2_23IndividualTileSchedulerEEEJEEEEEvNT_6ParamsE)
        /*0654*/ 	.short	0x0210
        /*0656*/ 	.short	0x0ef0


	//----- nvinfo : EIATTR_SW_WAR
	.align		4
.L_46:
        /*0658*/ 	.byte	0x04, 0x36
        /*065a*/ 	.short	(.L_48 - .L_47)
.L_47:
        /*065c*/ 	.word	0x00000008
.L_48:


//--------------------- .nv.callgraph             --------------------------
	.section	.nv.callgraph,"",@"SHT_CUDA_CALLGRAPH"
	.align	4
	.sectionentsize	8
	.align		4
        /*0000*/ 	.word	0x00000000
	.align		4
        /*0004*/ 	.word	0xffffffff
	.align		4
        /*0008*/ 	.word	index@(_ZN7cutlass13device_kernelINS_4fmha6kernel28FmhaKernelTmaWarpSpecializedINS1_10collective33FmhaBwdMainloopTmaWarpSpecializedINS_6half_tEfN4cute5tupleIJNS7_1CILi64EEENS9_ILi128EEENS9_ILi96EEEEEENS4_16FusionBwdAdapterINS4_14ResidualFusionEEEJEEENS4_17FmhaBwdEpilogueKVIS6_fNS8_IJSA_SC_SA_EEEEENS2_23TileSchedulerBwdAdapterINS2_23IndividualTileSchedulerEEEJEEEEEvNT_6ParamsE)
	.align		4
        /*000c*/ 	.word	index@(__assertfail)
	.align		4
        /*0010*/ 	.word	0x00000000
	.align		4
        /*0014*/ 	.word	0xfffffffe
	.align		4
        /*0018*/ 	.word	0x00000000
	.align		4
        /*001c*/ 	.word	0xfffffffd
	.align		4
        /*0020*/ 	.word	0x00000000
	.align		4
        /*0024*/ 	.word	0xfffffffc


//--------------------- .nv.constant4             --------------------------
	.section	.nv.constant4,"a",@progbits
	.align	8
	.align		8
.nv.constant4:
        /*0000*/ 	.dword	__assertfail
	.align		8
        /*0008*/ 	.dword	__unnamed_1
	.align		8
        /*0010*/ 	.dword	__unnamed_2
	.align		8
        /*0018*/ 	.dword	_ZN39_INTERNAL_da8a4d5d_4_k_cu_b65618f1_38814cuda3std3__45__cpo5beginE
	.align		8
        /*0020*/ 	.dword	_ZN39_INTERNAL_da8a4d5d_4_k_cu_b65618f1_38814cuda3std3__45__cpo3endE
	.align		8
        /*0028*/ 	.dword	_ZN39_INTERNAL_da8a4d5d_4_k_cu_b65618f1_38814cuda3std3__45__cpo6cbeginE
	.align		8
        /*0030*/ 	.dword	_ZN39_INTERNAL_da8a4d5d_4_k_cu_b65618f1_38814cuda3std3__45__cpo4cendE
	.align		8
        /*0038*/ 	.dword	_ZN39_INTERNAL_da8a4d5d_4_k_cu_b65618f1_38814cuda3std3__441_GLOBAL__N__da8a4d5d_4_k_cu_b65618f1_38816ignoreE
	.align		8
        /*0040*/ 	.dword	_ZN39_INTERNAL_da8a4d5d_4_k_cu_b65618f1_38814cuda3std3__419piecewise_constructE
	.align		8
        /*0048*/ 	.dword	_ZN39_INTERNAL_da8a4d5d_4_k_cu_b65618f1_38814cuda3std3__48in_placeE
	.align		8
        /*0050*/ 	.dword	_ZN39_INTERNAL_da8a4d5d_4_k_cu_b65618f1_38814cuda3std6ranges3__45__cpo4swapE
	.align		8
        /*0058*/ 	.dword	_ZN39_INTERNAL_da8a4d5d_4_k_cu_b65618f1_38814cuda3std6ranges3__45__cpo9iter_moveE
	.align		8
        /*0060*/ 	.dword	_ZN39_INTERNAL_da8a4d5d_4_k_cu_b65618f1_38814cute7productE
	.align		8
        /*0068*/ 	.dword	_ZN39_INTERNAL_da8a4d5d_4_k_cu_b65618f1_38814cute1_E
	.align		8
        /*0070*/ 	.dword	$str$24
	.align		8
        /*0078*/ 	.dword	$str$25


//--------------------- .text._ZN7cutlass13device_kernelINS_4fmha6kernel28FmhaKernelTmaWarpSpecializedINS1_10collective33FmhaBwdMainloopTmaWarpSpecializedINS_6half_tEfN4cute5tupleIJNS7_1CILi64EEENS9_ILi128EEENS9_ILi96EEEEEENS4_16FusionBwdAdapterINS4_14ResidualFusionEEEJEEENS4_17FmhaBwdEpilogueKVIS6_fNS8_IJSA_SC_SA_EEEEENS2_23TileSchedulerBwdAdapterINS2_23IndividualTileSchedulerEEEJEEEEEvNT_6ParamsE --------------------------
	.section	.text._ZN7cutlass13device_kernelINS_4fmha6kernel28FmhaKernelTmaWarpSpecializedINS1_10collective33FmhaBwdMainloopTmaWarpSpecializedINS_6half_tEfN4cute5tupleIJNS7_1CILi64EEENS9_ILi128EEENS9_ILi96EEEEEENS4_16FusionBwdAdapterINS4_14ResidualFusionEEEJEEENS4_17FmhaBwdEpilogueKVIS6_fNS8_IJSA_SC_SA_EEEEENS2_23TileSchedulerBwdAdapterINS2_23IndividualTileSchedulerEEEJEEEEEvNT_6ParamsE,"ax",@progbits
	.align	128
.text._ZN7cutlass13device_kernelINS_4fmha6kernel28FmhaKernelTmaWarpSpecializedINS1_10collective33FmhaBwdMainloopTmaWarpSpecializedINS_6half_tEfN4cute5tupleIJNS7_1CILi64EEENS9_ILi128EEENS9_ILi96EEEEEENS4_16FusionBwdAdapterINS4_14ResidualFusionEEEJEEENS4_17FmhaBwdEpilogueKVIS6_fNS8_IJSA_SC_SA_EEEEENS2_23TileSchedulerBwdAdapterINS2_23IndividualTileSchedulerEEEJEEEEEvNT_6ParamsE:
        .type           _ZN7cutlass13device_kernelINS_4fmha6kernel28FmhaKernelTmaWarpSpecializedINS1_10collective33FmhaBwdMainloopTmaWarpSpecializedINS_6half_tEfN4cute5tupleIJNS7_1CILi64EEENS9_ILi128EEENS9_ILi96EEEEEENS4_16FusionBwdAdapterINS4_14ResidualFusionEEEJEEENS4_17FmhaBwdEpilogueKVIS6_fNS8_IJSA_SC_SA_EEEEENS2_23TileSchedulerBwdAdapterINS2_23IndividualTileSchedulerEEEJEEEEEvNT_6ParamsE,@function
        .size           _ZN7cutlass13device_kernelINS_4fmha6kernel28FmhaKernelTmaWarpSpecializedINS1_10collective33FmhaBwdMainloopTmaWarpSpecializedINS_6half_tEfN4cute5tupleIJNS7_1CILi64EEENS9_ILi128EEENS9_ILi96EEEEEENS4_16FusionBwdAdapterINS4_14ResidualFusionEEEJEEENS4_17FmhaBwdEpilogueKVIS6_fNS8_IJSA_SC_SA_EEEEENS2_23TileSchedulerBwdAdapterINS2_23IndividualTileSchedulerEEEJEEEEEvNT_6ParamsE,(.L_x_153 - _ZN7cutlass13device_kernelINS_4fmha6kernel28FmhaKernelTmaWarpSpecializedINS1_10collective33FmhaBwdMainloopTmaWarpSpecializedINS_6half_tEfN4cute5tupleIJNS7_1CILi64EEENS9_ILi128EEENS9_ILi96EEEEEENS4_16FusionBwdAdapterINS4_14ResidualFusionEEEJEEENS4_17FmhaBwdEpilogueKVIS6_fNS8_IJSA_SC_SA_EEEEENS2_23TileSchedulerBwdAdapterINS2_23IndividualTileSchedulerEEEJEEEEEvNT_6ParamsE)
        .other          _ZN7cutlass13device_kernelINS_4fmha6kernel28FmhaKernelTmaWarpSpecializedINS1_10collective33FmhaBwdMainloopTmaWarpSpecializedINS_6half_tEfN4cute5tupleIJNS7_1CILi64EEENS9_ILi128EEENS9_ILi96EEEEEENS4_16FusionBwdAdapterINS4_14ResidualFusionEEEJEEENS4_17FmhaBwdEpilogueKVIS6_fNS8_IJSA_SC_SA_EEEEENS2_23TileSchedulerBwdAdapterINS2_23IndividualTileSchedulerEEEJEEEEEvNT_6ParamsE,@"STO_CUDA_ENTRY STV_DEFAULT"
_ZN7cutlass13device_kernelINS_4fmha6kernel28FmhaKernelTmaWarpSpecializedINS1_10collective33FmhaBwdMainloopTmaWarpSpecializedINS_6half_tEfN4cute5tupleIJNS7_1CILi64EEENS9_ILi128EEENS9_ILi96EEEEEENS4_16FusionBwdAdapterINS4_14ResidualFusionEEEJEEENS4_17FmhaBwdEpilogueKVIS6_fNS8_IJSA_SC_SA_EEEEENS2_23TileSchedulerBwdAdapterINS2_23IndividualTileSchedulerEEEJEEEEEvNT_6ParamsE:
[----:B------:R-:W1:Y:S02]  /*0000*/  LDC R1, c[0x0][0x28] ;  /* 0x00000a00ff017b82 */ /* 0x000e640000000800 */
[----:B-1----:R-:W-:Y:S01]  /*0010*/  VIADD R1, R1, 0xffffff70 ;  /* 0xffffff7001017836 */ /* 0x002fe20000000000 */
[----:B------:R-:W1:Y:S01]  /*0020*/  S2R R0, SR_TID.X ;  /* 0x0000000000007919 */ /* 0x000e620000002100 */
[----:B------:R-:W-:Y:S01]  /*0030*/  ELECT P1, URZ, PT ;  /* 0x00000000003f782f */ /* 0x000fe20003820000 */
[----:B------:R-:W-:Y:S01]  /*0040*/  BSSY B0, `(.L_x_0) ;  /* 0x0000020000007945 */ /* 0x000fe20003800000 */
[----:B-1----:R-:W-:-:S05]  /*0050*/  SHF.R.U32.HI R2, RZ, 0x5, R0 ;  /* 0x00000005ff027819 */ /* 0x002fca0000011600 */
[----:B------:R-:W1:Y:S02]  /*0060*/  SHFL.IDX PT, R3, R2, RZ, 0x1f ;  /* 0x00001fff02037589 */ /* 0x000e6400000e0000 */
[----:B-1----:R-:W-:Y:S02]  /*0070*/  R2UR UR5, R3 ;  /* 0x00000000030572ca */ /* 0x002fe400000e0000 */
[----:B------:R-:W-:-:S06]  /*0080*/  SHF.R.U32.HI R3, RZ, 0x7, R0 ;  /* 0x00000007ff037819 */ /* 0x000fcc0000011600 */
[----:B------:R-:W1:Y:S05]  /*0090*/  SHFL.IDX PT, R3, R3, RZ, 0x1f ;  /* 0x00001fff03037589 */ /* 0x000e6a00000e0000 */
[----:B------:R-:W-:Y:S02]  /*00a0*/  USHF.R.S32.HI UR4, URZ, 0x1f, UR5 ;  /* 0x0000001f3f047899 */ /* 0x000fe40008011405 */
[----:B------:R-:W-:Y:S02]  /*00b0*/  ISETP.NE.OR P0, PT, RZ, UR5, !P1 ;  /* 0x00000005ff007c0c */ /* 0x000fe4000cf05670 */
[----:B------:R-:W-:-:S04]  /*00c0*/  ULEA.HI UR4, UR4, UR5, URZ, 0x2 ;  /* 0x0000000504047291 */ /* 0x000fc8000f8f103f */
[----:B------:R-:W-:-:S04]  /*00d0*/  ULOP3.LUT UR4, UR4, 0xfffffffc, URZ, 0xc0, !UPT ;  /* 0xfffffffc04047892 */ /* 0x000fc8000f8ec03f */
[----:B------:R-:W-:-:S03]  /*00e0*/  UIADD3 UR5, UR5, -UR4, URZ ;  /* 0x8000000405057290 */ /* 0x000fc6000fffe03f */
[----:B------:R-:W-:Y:S09]  /*00f0*/  @P0 BRA `(.L_x_1) ;  /* 0x0000000000500947 */ /* 0x000ff20003800000 */
[----:B------:R-:W-:Y:S02]  /*0100*/  ULDC.64 UR6, c[0x0][0x198] ;  /* 0x0000660000067ab9 */ /* 0x000fe40000000a00 */
[----:B------:R-:W-:Y:S02]  /*0110*/  UIADD3 UR8, UP0, UR6, 0xf0, URZ ;  /* 0x000000f006087890 */ /* 0x000fe4000ff1e03f */
[----:B------:R-:W-:Y:S02]  /*0120*/  UIADD3 UR10, UP1, UR6, 0x1f0, URZ ;  /* 0x000001f0060a7890 */ /* 0x000fe4000ff3e03f */
[----:B------:R-:W-:Y:S02]  /*0130*/  UIADD3 UR12, UP2, UR6, 0x2f0, URZ ;  /* 0x000002f0060c7890 */ /* 0x000fe4000ff5e03f */
[----:B------:R-:W-:Y:S02]  /*0140*/  UIADD3 UR14, UP3, UR6, 0x3f0, URZ ;  /* 0x000003f0060e7890 */ /* 0x000fe4000ff7e03f */
[----:B------:R-:W-:-:S02]  /*0150*/  UIADD3 UR16, UP4, UR6, 0x5f0, URZ ;  /* 0x000005f006107890 */ /* 0x000fc4000ff9e03f */
[----:B------:R-:W-:Y:S02]  /*0160*/  UIADD3.X UR9, URZ, UR7, URZ, UP0, !UPT ;  /* 0x000000073f097290 */ /* 0x000fe400087fe43f */
[----:B------:R-:W-:Y:S02]  /*0170*/  UIADD3 UR6, UP5, UR6, 0x4f0, URZ ;  /* 0x000004f006067890 */ /* 0x000fe4000ffbe03f */
[----:B------:R-:W-:Y:S02]  /*0180*/  UIADD3.X UR11, URZ, UR7, URZ, UP1, !UPT ;  /* 0x000000073f0b7290 */ /* 0x000fe40008ffe43f */
[----:B------:R-:W-:Y:S02]  /*0190*/  UIADD3.X UR13, URZ, UR7, URZ, UP2, !UPT ;  /* 0x000000073f0d7290 */ /* 0x000fe400097fe43f */
[----:B------:R-:W-:Y:S01]  /*01a0*/  UIADD3.X UR15, URZ, UR7, URZ, UP3, !UPT ;  /* 0x000000073f0f7290 */ /* 0x000fe20009ffe43f */
[----:B------:R2:W-:Y:S01]  /*01b0*/  UTMACCTL.PF [UR8] ;  /* 0x00000000080079b9 */ /* 0x0005e20008040000 */
[----:B------:R-:W-:-:S03]  /*01c0*/  UIADD3.X UR17, URZ, UR7, URZ, UP4, !UPT ;  /* 0x000000073f117290 */ /* 0x000fc6000a7fe43f */
[----:B------:R2:W-:Y:S01]  /*01d0*/  UTMACCTL.PF [UR10] ;  /* 0x000000000a0079b9 */ /* 0x0005e20008040000 */
[----:B------:R-:W-:Y:S01]  /*01e0*/  UIADD3.X UR7, URZ, UR7, URZ, UP5, !UPT ;  /* 0x000000073f077290 */ /* 0x000fe2000affe43f */
[----:B------:R2:W-:Y:S02]  /*01f0*/  UTMACCTL.PF [UR12] ;  /* 0x000000000c0079b9 */ /* 0x0005e40008040000 */
[----:B------:R2:W-:Y:S02]  /*0200*/  UTMACCTL.PF [UR14] ;  /* 0x000000000e0079b9 */ /* 0x0005e40008040000 */
[----:B------:R2:W-:Y:S04]  /*0210*/  UTMACCTL.PF [UR16] ;  /* 0x00000000100079b9 */ /* 0x0005e80008040000 */
[----:B------:R2:W-:Y:S02]  /*0220*/  UTMACCTL.PF [UR6] ;  /* 0x00000000060079b9 */ /* 0x0005e40008040000 */
[----:B--2---:R-:W-:Y:S01]  /*0230*/  NOP ;  /* 0x0000000000007918 */ /* 0x004fe20000000000 */
.L_x_1:
[----:B------:R-:W-:Y:S05]  /*0240*/  BSYNC B0 ;  /* 0x0000000000007941 */ /* 0x000fea0003800000 */
.L_x_0:
[----:B------:R-:W2:Y:S01]  /*0250*/  SHFL.IDX PT, R4, R2, RZ, 0x1f ;  /* 0x00001fff02047589 */ /* 0x000ea200000e0000 */
[----:B-1----:R-:W-:Y:S01]  /*0260*/  R2UR UR12, R3 ;  /* 0x00000000030c72ca */ /* 0x002fe200000e0000 */
[----:B------:R-:W-:-:S12]  /*0270*/  UISETP.NE.AND UP0, UPT, UR5, 0x1, UPT ;  /* 0x000000010500788c */ /* 0x000fd8000bf05270 */
[----:B------:R-:W-:Y:S02]  /*0280*/  UIADD3 UR39, UR12, -0x1, URZ ;  /* 0xffffffff0c277890 */ /* 0x000fe4000fffe03f */
[----:B------:R-:W-:Y:S02]  /*0290*/  ULOP3.LUT UP2, URZ, UR12, UR5, URZ, 0xfc, !UPT ;  /* 0x000000050c3f7292 */ /* 0x000fe4000f84fc3f */
[----:B------:R-:W-:Y:S02]  /*02a0*/  UISETP.EQ.AND UP1, UPT, UR12, URZ, !UP0 ;  /* 0x0000003f0c00728c */ /* 0x000fe4000c722270 */
[----:B------:R-:W-:Y:S02]  /*02b0*/  UISETP.GE.U32.AND UP3, UPT, UR39, 0x4, UPT ;  /* 0x000000042700788c */ /* 0x000fe4000bf66070 */
[----:B------:R-:W-:Y:S01]  /*02c0*/  USEL UR7, URZ, 0x2, UP2 ;  /* 0x000000023f077887 */ /* 0x000fe20009000000 */
[----:B--2---:R-:W-:Y:S01]  /*02d0*/  ISETP.NE.AND P0, PT, R4, RZ, PT ;  /* 0x000000ff0400720c */ /* 0x004fe20003f05270 */
[----:B------:R-:W-:-:S02]  /*02e0*/  USEL UR4, URZ, 0x1, !UP1 ;  /* 0x000000013f047887 */ /* 0x000fc4000c800000 */
[----:B------:R-:W-:Y:S02]  /*02f0*/  USEL UR7, UR7, 0x1, UP3 ;  /* 0x0000000107077887 */ /* 0x000fe40009800000 */
[----:B------:R-:W-:-:S08]  /*0300*/  USEL UR4, UR4, 0x2, UP3 ;  /* 0x0000000204047887 */ /* 0x000fd00009800000 */
[----:B------:R-:W-:Y:S05]  /*0310*/  @P0 BRA `(.L_x_2) ;  /* 0x0000000000580947 */ /* 0x000fea0003800000 */
[----:B------:R-:W1:Y:S01]  /*0320*/  S2UR UR8, SR_CgaCtaId ;  /* 0x00000000000879c3 */ /* 0x000e620000008800 */
[----:B------:R-:W-:Y:S01]  /*0330*/  UMOV UR6, 0x400 ;  /* 0x0000040000067882 */ /* 0x000fe20000000000 */
[----:B------:R-:W-:Y:S01]  /*0340*/  UMOV UR9, 0x1 ;  /* 0x0000000100097882 */ /* 0x000fe20000000000 */
[----:B------:R-:W-:Y:S01]  /*0350*/  UMOV UR10, 0x80 ;  /* 0x00000080000a7882 */ /* 0x000fe20000000000 */
[----:B------:R-:W-:Y:S01]  /*0360*/  ELECT P0, URZ, PT ;  /* 0x00000000003f782f */ /* 0x000fe20003800000 */
[----:B------:R-:W-:-:S04]  /*0370*/  UIADD3 UR10, -UR10, 0x100000, URZ ;  /* 0x001000000a0a7890 */ /* 0x000fc8000fffe13f */
[----:B------:R-:W-:Y:S02]  /*0380*/  USHF.L.U32 UR11, UR10, 0xb, URZ ;  /* 0x0000000b0a0b7899 */ /* 0x000fe4000800063f */
[----:B------:R-:W-:Y:S02]  /*0390*/  USHF.L.U32 UR10, UR10, 0x1, URZ ;  /* 0x000000010a0a7899 */ /* 0x000fe4000800063f */
[----:B-1----:R-:W-:Y:S02]  /*03a0*/  ULEA UR6, UR8, UR6, 0x18 ;  /* 0x0000000608067291 */ /* 0x002fe4000f8ec03f */
[----:B------:R-:W-:-:S04]  /*03b0*/  UIADD3 UR8, -UR9, 0x100000, URZ ;  /* 0x0010000009087890 */ /* 0x000fc8000fffe13f */
[----:B------:R-:W-:Y:S02]  /*03c0*/  USHF.L.U32 UR9, UR8, 0xb, URZ ;  /* 0x0000000b08097899 */ /* 0x000fe4000800063f */
[----:B------:R-:W-:Y:S01]  /*03d0*/  USHF.L.U32 UR8, UR8, 0x1, URZ ;  /* 0x0000000108087899 */ /* 0x000fe2000800063f */
[----:B------:R-:W1:Y:S11]  /*03e0*/  FENCE.VIEW.ASYNC.S ;  /* 0x00000000000073c6 */ /* 0x000e760000000000 */
[----:B-1----:R1:W2:Y:S01]  /*03f0*/  SYNCS.EXCH.64 URZ, [UR6+0x28440], UR8 ;  /* 0x02844008063f75b2 */ /* 0x0022a20008000100 */
[----:B------:R1:W3:Y:S01]  /*0400*/  SYNCS.EXCH.64 URZ, [UR6+0x28460], UR10 ;  /* 0x0284600a063f75b2 */ /* 0x0002e20008000100 */
[----:B------:R1:W4:Y:S01]  /*0410*/  SYNCS.EXCH.64 URZ, [UR6+0x28448], UR8 ;  /* 0x02844808063f75b2 */ /* 0x0003220008000100 */
[----:B------:R1:W1:Y:S01]  /*0420*/  SYNCS.EXCH.64 URZ, [UR6+0x28468], UR10 ;  /* 0x0284680a063f75b2 */ /* 0x0002620008000100 */
[----:B------:R1:W1:Y:S01]  /*0430*/  SYNCS.EXCH.64 URZ, [UR6+0x28450], UR8 ;  /* 0x02845008063f75b2 */ /* 0x0002620008000100 */
[----:B------:R1:W1:Y:S01]  /*0440*/  SYNCS.EXCH.64 URZ, [UR6+0x28470], UR10 ;  /* 0x0284700a063f75b2 */ /* 0x0002620008000100 */
[----:B------:R1:W1:Y:S01]  /*0450*/  SYNCS.EXCH.64 URZ, [UR6+0x28458], UR8 ;  /* 0x02845808063f75b2 */ /* 0x0002620008000100 */
[----:B------:R1:W1:Y:S01]  /*0460*/  SYNCS.EXCH.64 URZ, [UR6+0x28478], UR10 ;  /* 0x0284780a063f75b2 */ /* 0x0002620008000100 */
[----:B------:R-:W-:Y:S01]  /*0470*/  NOP ;  /* 0x0000000000007918 */ /* 0x000fe20000000000 */
.L_x_2:
[----:B------:R-:W5:Y:S01]  /*0480*/  SHFL.IDX PT, R3, R2, RZ, 0x1f ;  /* 0x00001fff02037589 */ /* 0x000f6200000e0000 */
[----:B------:R-:W-:Y:S01]  /*0490*/  NOP ;  /* 0x0000000000007918 */ /* 0x000fe20000000000 */
[----:B-----5:R-:W-:-:S13]  /*04a0*/  ISETP.NE.AND P0, PT, R3, RZ, PT ;  /* 0x000000ff0300720c */ /* 0x020fda0003f05270 */
[----:B------:R-:W-:Y:S05]  /*04b0*/  @P0 BRA `(.L_x_3) ;  /* 0x0000000000580947 */ /* 0x000fea0003800000 */
[----:B-1----:R-:W1:Y:S01]  /*04c0*/  S2UR UR8, SR_CgaCtaId ;  /* 0x00000000000879c3 */ /* 0x002e620000008800 */
[----:B------:R-:W-:Y:S01]  /*04d0*/  UMOV UR6, 0x400 ;  /* 0x0000040000067882 */ /* 0x000fe20000000000 */
[----:B------:R-:W-:Y:S01]  /*04e0*/  UMOV UR10, 0x1 ;  /* 0x00000001000a7882 */ /* 0x000fe20000000000 */
[----:B------:R-:W-:Y:S01]  /*04f0*/  UMOV UR9, 0x100 ;  /* 0x0000010000097882 */ /* 0x000fe20000000000 */
[----:B------:R-:W-:-:S04]  /*0500*/  UIADD3 UR10, -UR10, 0x100000, URZ ;  /* 0x001000000a0a7890 */ /* 0x000fc8000fffe13f */
[----:B------:R-:W-:Y:S02]  /*0510*/  USHF.L.U32 UR11, UR10, 0xb, URZ ;  /* 0x0000000b0a0b7899 */ /* 0x000fe4000800063f */
[----:B------:R-:W-:Y:S01]  /*0520*/  USHF.L.U32 UR10, UR10, 0x1, URZ ;  /* 0x000000010a0a7899 */ /* 0x000fe2000800063f */
[----:B------:R-:W-:Y:S01]  /*0530*/  ELECT P0, URZ, PT ;  /* 0x00000000003f782f */ /* 0x000fe20003800000 */
[----:B-1----:R-:W-:Y:S02]  /*0540*/  ULEA UR6, UR8, UR6, 0x18 ;  /* 0x0000000608067291 */ /* 0x002fe4000f8ec03f */
[----:B------:R-:W-:-:S04]  /*0550*/  UIADD3 UR8, -UR9, 0x100000, URZ ;  /* 0x0010000009087890 */ /* 0x000fc8000fffe13f */
[----:B------:R-:W-:Y:S02]  /*0560*/  USHF.L.U32 UR9, UR8, 0xb, URZ ;  /* 0x0000000b08097899 */ /* 0x000fe4000800063f */
[----:B------:R-:W-:Y:S01]  /*0570*/  USHF.L.U32 UR8, UR8, 0x1, URZ ;  /* 0x0000000108087899 */ /* 0x000fe2000800063f */
[----:B------:R-:W1:Y:S03]  /*0580*/  FENCE.VIEW.ASYNC.S ;  /* 0x00000000000073c6 */ /* 0x000e660000000000 */
[----:B-1----:R1:W1:Y:S08]  /*0590*/  SYNCS.EXCH.64 URZ, [UR6+0x28400], UR10 ;  /* 0x0284000a063f75b2 */ /* 0x0022700008000100 */
[----:B------:R1:W1:Y:S01]  /*05a0*/  SYNCS.EXCH.64 URZ, [UR6+0x28420], UR8 ;  /* 0x02842008063f75b2 */ /* 0x0002620008000100 */
[----:B------:R1:W1:Y:S01]  /*05b0*/  SYNCS.EXCH.64 URZ, [UR6+0x28408], UR10 ;  /* 0x0284080a063f75b2 */ /* 0x0002620008000100 */
[----:B------:R1:W1:Y:S01]  /*05c0*/  SYNCS.EXCH.64 URZ, [UR6+0x28428], UR8 ;  /* 0x02842808063f75b2 */ /* 0x0002620008000100 */
[----:B------:R1:W1:Y:S01]  /*05d0*/  SYNCS.EXCH.64 URZ, [UR6+0x28410], UR10 ;  /* 0x0284100a063f75b2 */ /* 0x0002620008000100 */
[----:B------:R1:W1:Y:S01]  /*05e0*/  SYNCS.EXCH.64 URZ, [UR6+0x28430], UR8 ;  /* 0x02843008063f75b2 */ /* 0x0002620008000100 */
[----:B------:R1:W1:Y:S01]  /*05f0*/  SYNCS.EXCH.64 URZ, [UR6+0x28418], UR10 ;  /* 0x0284180a063f75b2 */ /* 0x0002620008000100 */
[----:B------:R1:W1:Y:S01]  /*0600*/  SYNCS.EXCH.64 URZ, [UR6+0x28438], UR8 ;  /* 0x02843808063f75b2 */ /* 0x0002620008000100 */
[----:B------:R-:W-:Y:S01]  /*0610*/  NOP ;  /* 0x0000000000007918 */ /* 0x000fe20000000000 */
.L_x_3:
        /* <DEDUP_REMOVED lines=21> */
[----:B------:R-:W-:Y:S01]  /*0770*/  NOP ;  /* 0x0000000000007918 */ /* 0x000fe20000000000 */
.L_x_4:
[----:B------:R-:W5:Y:S01]  /*0780*/  SHFL.IDX PT, R3, R2, RZ, 0x1f ;  /* 0x00001fff02037589 */ /* 0x000f6200000e0000 */
[----:B------:R-:W-:Y:S01]  /*0790*/  ELECT P0, URZ, PT ;  /* 0x00000000003f782f */ /* 0x000fe20003800000 */
[----:B------:R-:W-:Y:S01]  /*07a0*/  NOP ;  /* 0x0000000000007918 */ /* 0x000fe20000000000 */
[----:B-1----:R-:W-:Y:S02]  /*07b0*/  UMOV UR8, 0x80 ;  /* 0x0000008000087882 */ /* 0x002fe40000000000 */
[C---:B-----5:R-:W-:Y:S02]  /*07c0*/  ISETP.NE.OR P0, PT, R3.reuse, RZ, !P0 ;  /* 0x000000ff0300720c */ /* 0x060fe40004705670 */
[----:B------:R-:W-:-:S11]  /*07d0*/  ISETP.NE.AND P2, PT, R3, RZ, PT ;  /* 0x000000ff0300720c */ /* 0x000fd60003f45270 */
[----:B------:R-:W-:Y:S01]  /*07e0*/  VOTEU.ALL UP1, P0 ;  /* 0x00000000003f7886 */ /* 0x000fe20000020000 */
[----:B------:R-:W-:Y:S01]  /*07f0*/  VOTEU.ALL UP2, P0 ;  /* 0x00000000003f7886 */ /* 0x000fe20000040000 */
[----:B------:R-:W-:Y:S01]  /*0800*/  VOTEU.ALL UP3, P0 ;  /* 0x00000000003f7886 */ /* 0x000fe20000060000 */
[----:B------:R-:W-:Y:S01]  /*0810*/  VOTEU.ALL UP4, P0 ;  /* 0x00000000003f7886 */ /* 0x000fe20000080000 */
[----:B------:R-:W-:Y:S01]  /*0820*/  VOTEU.ALL UP5, P0 ;  /* 0x00000000003f7886 */ /* 0x000fe200000a0000 */
[----:B------:R-:W1:Y:S01]  /*0830*/  @!UP1 S2UR UR10, SR_CgaCtaId ;  /* 0x00000000000a99c3 */ /* 0x000e620000008800 */
[----:B------:R-:W-:Y:S01]  /*0840*/  @!UP1 UMOV UR6, 0x400 ;  /* 0x0000040000069882 */ /* 0x000fe20000000000 */
[----:B------:R-:W-:-:S04]  /*0850*/  @!UP1 UIADD3 UR8, -UR8, 0x100000, URZ ;  /* 0x0010000008089890 */ /* 0x000fc8000fffe13f */
[----:B------:R-:W-:Y:S02]  /*0860*/  @!UP1 USHF.L.U32 UR9, UR8, 0xb, URZ ;  /* 0x0000000b08099899 */ /* 0x000fe4000800063f */
[----:B------:R-:W-:Y:S02]  /*0870*/  @!UP1 USHF.L.U32 UR8, UR8, 0x1, URZ ;  /* 0x0000000108089899 */ /* 0x000fe4000800063f */
[----:B-1----:R-:W-:Y:S02]  /*0880*/  @!UP1 ULEA UR6, UR10, UR6, 0x18 ;  /* 0x000000060a069291 */ /* 0x002fe4000f8ec03f */
[----:B------:R-:W-:-:S04]  /*0890*/  UISETP.NE.AND UP1, UPT, UR39, URZ, UPT ;  /* 0x0000003f2700728c */ /* 0x000fc8000bf25270 */
[----:B------:R-:W-:Y:S01]  /*08a0*/  USEL UR23, URZ, 0x1, UP1 ;  /* 0x000000013f177887 */ /* 0x000fe20008800000 */
[----:B------:R-:W1:Y:S05]  /*08b0*/  FENCE.VIEW.ASYNC.S ;  /* 0x00000000000073c6 */ /* 0x000e6a0000000000 */
[----:B-1----:R1:W1:Y:S01]  /*08c0*/  @!UP2 SYNCS.EXCH.64 URZ, [UR6+0x284a0], UR8 ;  /* 0x0284a008063fa5b2 */ /* 0x0022620008000100 */
[----:B------:R1:W1:Y:S01]  /*08d0*/  @!UP3 SYNCS.EXCH.64 URZ, [UR6+0x284a8], UR8 ;  /* 0x0284a808063fb5b2 */ /* 0x0002620008000100 */
[----:B------:R1:W1:Y:S01]  /*08e0*/  @!UP4 SYNCS.EXCH.64 URZ, [UR6+0x284b0], UR8 ;  /* 0x0284b008063fc5b2 */ /* 0x0002620008000100 */
[----:B------:R1:W1:Y:S01]  /*08f0*/  @!UP5 SYNCS.EXCH.64 URZ, [UR6+0x284b8], UR8 ;  /* 0x0284b808063fd5b2 */ /* 0x0002620008000100 */
[----:B------:R-:W-:Y:S01]  /*0900*/  NOP ;  /* 0x0000000000007918 */ /* 0x000fe20000000000 */
[----:B------:R-:W-:Y:S05]  /*0910*/  @P2 BRA `(.L_x_5) ;  /* 0x0000000000502947 */ /* 0x000fea0003800000 */
[----:B-1----:R-:W1:Y:S01]  /*0920*/  S2UR UR8, SR_CgaCtaId ;  /* 0x00000000000879c3 */ /* 0x002e620000008800 */
        /* <DEDUP_REMOVED lines=12> */
[----:B-1----:R1:W1:Y:S01]  /*09f0*/  SYNCS.EXCH.64 URZ, [UR6+0x284d0], UR8 ;  /* 0x0284d008063f75b2 */ /* 0x0022620008000100 */
[----:B------:R1:W1:Y:S01]  /*0a00*/  SYNCS.EXCH.64 URZ, [UR6+0x284e8], UR10 ;  /* 0x0284e80a063f75b2 */ /* 0x0002620008000100 */
[----:B------:R1:W1:Y:S01]  /*0a10*/  SYNCS.EXCH.64 URZ, [UR6+0x284d8], UR8 ;  /* 0x0284d808063f75b2 */ /* 0x0002620008000100 */
[----:B------:R1:W1:Y:S01]  /*0a20*/  SYNCS.EXCH.64 URZ, [UR6+0x284f0], UR10 ;  /* 0x0284f00a063f75b2 */ /* 0x0002620008000100 */
[----:B------:R1:W1:Y:S01]  /*0a30*/  SYNCS.EXCH.64 URZ, [UR6+0x284e0], UR8 ;  /* 0x0284e008063f75b2 */ /* 0x0002620008000100 */
[----:B------:R1:W1:Y:S01]  /*0a40*/  SYNCS.EXCH.64 URZ, [UR6+0x284f8], UR10 ;  /* 0x0284f80a063f75b2 */ /* 0x0002620008000100 */
[----:B------:R-:W-:Y:S01]  /*0a50*/  NOP ;  /* 0x0000000000007918 */ /* 0x000fe20000000000 */
.L_x_5:
[----:B------:R-:W-:Y:S01]  /*0a60*/  ISETP.NE.AND P0, PT, RZ, UR12, PT ;  /* 0x0000000cff007c0c */ /* 0x000fe2000bf05270 */
[----:B------:R-:W-:Y:S01]  /*0a70*/  IMAD.U32 R2, RZ, RZ, UR5 ;  /* 0x00000005ff027e24 */ /* 0x000fe2000f8e00ff */
[----:B------:R-:W-:Y:S01]  /*0a80*/  NOP ;  /* 0x0000000000007918 */ /* 0x000fe20000000000 */
[----:B-1234-:R-:W-:Y:S03]  /*0a90*/  BAR.SYNC.DEFER_BLOCKING 0x0 ;  /* 0x0000000000007b1d */ /* 0x01efe60000010000 */
[----:B------:R-:W-:-:S07]  /*0aa0*/  ISETP.EQ.AND P2, PT, R2, 0x1, P1 ;  /* 0x000000010200780c */ /* 0x000fce0000f42270 */
[----:B------:R-:W-:Y:S06]  /*0ab0*/  @!P0 BRA `(.L_x_6) ;  /* 0x0000006000588947 */ /* 0x000fec0003800000 */
[----:B------:R-:W-:-:S06]  /*0ac0*/  UISETP.GT.U32.AND UP0, UPT, UR39, 0x3, UPT ;  /* 0x000000032700788c */ /* 0x000fcc000bf04070 */
[----:B------:R-:W-:-:S13]  /*0ad0*/  PLOP3.LUT P0, PT, PT, PT, UP0, 0x80, 0x0 ;  /* 0x000000000000781c */ /* 0x000fda0003f0f008 */
[----:B------:R-:W-:Y:S05]  /*0ae0*/  @P0 EXIT ;  /* 0x000000000000094d */ /* 0x000fea0003800000 */
.L_x_7:
[----:B------:R-:W-:-:S08]  /*0af0*/  NOP ;  /* 0x0000000000007918 */ /* 0x000fd00000000000 */
[----:B------:R-:W1:Y:S02]  /*0b00*/  USETMAXREG.TRY_ALLOC.CTAPOOL UP0, 0xf0 ;  /* 0x000000f0000079c8 */ /* 0x000e640008000600 */
[----:B-1----:R-:W-:-:S13]  /*0b10*/  PLOP3.LUT P0, PT, PT, PT, UP0, 0x80, 0x0 ;  /* 0x000000000000781c */ /* 0x002fda0003f0f008 */
[----:B------:R-:W-:Y:S05]  /*0b20*/  @!P0 BRA `(.L_x_7) ;  /* 0xfffffffc00f08947 */ /* 0x000fea000383ffff */
[----:B------:R-:W-:Y:S01]  /*0b30*/  UISETP.NE.AND UP0, UPT, UR12, 0x1, UPT ;  /* 0x000000010c00788c */ /* 0x000fe2000bf05270 */
[----:B------:R-:W1:Y:S01]  /*0b40*/  S2UR UR38, SR_CTAID.X ;  /* 0x00000000002679c3 */ /* 0x000e620000002500 */
[----:B------:R-:W-:Y:S01]  /*0b50*/  UMOV UR5, URZ ;  /* 0x0000003f00057c82 */ /* 0x000fe20008000000 */
[----:B------:R-:W-:-:S03]  /*0b60*/  UMOV UR22, URZ ;  /* 0x0000003f00167c82 */ /* 0x000fc60008000000 */
[----:B------:R-:W-:-:S13]  /*0b70*/  PLOP3.LUT P0, PT, PT, PT, UP0, 0x80, 0x0 ;  /* 0x000000000000781c */ /* 0x000fda0003f0f008 */
[----:B------:R-:W-:Y:S05]  /*0b80*/  @!P0 BRA `(.L_x_8) ;  /* 0x0000000000388947 */ /* 0x000fea0003800000 */
[----:B------:R-:W-:Y:S01]  /*0b90*/  UISETP.NE.AND UP0, UPT, UR12, 0x2, UPT ;  /* 0x000000020c00788c */ /* 0x000fe2000bf05270 */
[----:B------:R-:W-:-:S05]  /*0ba0*/  UMOV UR22, 0x2 ;  /* 0x0000000200167882 */ /* 0x000fca0000000000 */
[----:B------:R-:W-:-:S13]  /*0bb0*/  PLOP3.LUT P1, PT, PT, PT, UP0, 0x80, 0x0 ;  /* 0x000000000000781c */ /* 0x000fda0003f2f008 */
[----:B------:R-:W-:Y:S05]  /*0bc0*/  @!P1 BRA `(.L_x_8) ;  /* 0x0000000000289947 */ /* 0x000fea0003800000 */
[----:B------:R-:W-:-:S06]  /*0bd0*/  UISETP.NE.AND UP0, UPT, UR12, 0x3, UPT ;  /* 0x000000030c00788c */ /* 0x000fcc000bf05270 */
[----:B------:R-:W-:-:S13]  /*0be0*/  PLOP3.LUT P1, PT, PT, PT, UP0, 0x80, 0x0 ;  /* 0x000000000000781c */ /* 0x000fda0003f2f008 */
[----:B------:R-:W-:Y:S05]  /*0bf0*/  @!P1 BRA `(.L_x_9) ;  /* 0x0000000000149947 */ /* 0x000fea0003800000 */
[----:B------:R-:W-:-:S11]  /*0c00*/  UISETP.NE.AND UP0, UPT, UR12, 0x4, UPT ;  /* 0x000000040c00788c */ /* 0x000fd6000bf05270 */
[----:B------:R-:W-:Y:S01]  /*0c10*/  @!UP0 UMOV UR5, 0x1 ;  /* 0x0000000100058882 */ /* 0x000fe20000000000 */
[----:B------:R-:W-:Y:S01]  /*0c20*/  @UP0 UMOV UR22, URZ ;  /* 0x0000003f00160c82 */ /* 0x000fe20008000000 */
[----:B------:R-:W-:Y:S01]  /*0c30*/  @UP0 UMOV UR5, URZ ;  /* 0x0000003f00050c82 */ /* 0x000fe20008000000 */
[----:B------:R-:W-:Y:S05]  /*0c40*/  BRA `(.L_x_8) ;  /* 0x0000000000087947 */ /* 0x000fea0003800000 */
.L_x_9:
[----:B------:R-:W-:Y:S01]  /*0c50*/  UMOV UR5, 0x1 ;  /* 0x0000000100057882 */ /* 0x000fe20000000000 */
[----:B------:R-:W-:-:S05]  /*0c60*/  UMOV UR22, URZ ;  /* 0x0000003f00167c82 */ /* 0x000fca0008000000 */
.L_x_8:
[----:B------:R-:W-:Y:S05]  /*0c70*/  @!P0 BRA `(.L_x_10) ;  /* 0x00000000003c8947 */ /* 0x000fea0003800000 */
[----:B------:R-:W-:-:S06]  /*0c80*/  UISETP.NE.AND UP0, UPT, UR12, 0x2, UPT ;  /* 0x000000020c00788c */ /* 0x000fcc000bf05270 */
[----:B------:R-:W-:-:S13]  /*0c90*/  PLOP3.LUT P0, PT, PT, PT, UP0, 0x80, 0x0 ;  /* 0x000000000000781c */ /* 0x000fda0003f0f008 */
[----:B------:R-:W-:Y:S05]  /*0ca0*/  @!P0 BRA `(.L_x_11) ;  /* 0x0000000000288947 */ /* 0x000fea0003800000 */
[----:B------:R-:W-:-:S06]  /*0cb0*/  UISETP.NE.AND UP0, UPT, UR12, 0x3, UPT ;  /* 0x000000030c00788c */ /* 0x000fcc000bf05270 */
[----:B------:R-:W-:-:S13]  /*0cc0*/  PLOP3.LUT P0, PT, PT, PT, UP0, 0x80, 0x0 ;  /* 0x000000000000781c */ /* 0x000fda0003f0f008 */
[----:B------:R-:W-:Y:S05]  /*0cd0*/  @!P0 BRA `(.L_x_12) ;  /* 0x0000000000148947 */ /* 0x000fea0003800000 */
[----:B------:R-:W-:-:S06]  /*0ce0*/  UISETP.NE.AND UP0, UPT, UR12, 0x4, UPT ;  /* 0x000000040c00788c */ /* 0x000fcc000bf05270 */
[----:B------:R-:W-:-:S13]  /*0cf0*/  PLOP3.LUT P0, PT, PT, PT, UP0, 0x80, 0x0 ;  /* 0x000000000000781c */ /* 0x000fda0003f0f008 */
[----:B------:R-:W-:Y:S05]  /*0d00*/  @P0 BRA `(.L_x_13) ;  /* 0x00000000001c0947 */ /* 0x000fea0003800000 */
[----:B-1----:R-:W-:Y:S01]  /*0d10*/  ULEA UR38, UR38, 0x3, 0x1 ;  /* 0x0000000326267891 */ /* 0x002fe2000f8e083f */
[----:B------:R-:W-:Y:S11]  /*0d20*/  BRA `(.L_x_13) ;  /* 0x0000000000147947 */ /* 0x000ff60003800000 */
.L_x_12:
[----:B-1----:R-:W-:Y:S01]  /*0d30*/  ULEA UR38, UR38, 0x2, 0x1 ;  /* 0x0000000226267891 */ /* 0x002fe2000f8e083f */
[----:B------:R-:W-:Y:S11]  /*0d40*/  BRA `(.L_x_13) ;  /* 0x00000000000c7947 */ /* 0x000ff60003800000 */
.L_x_11:
[----:B-1----:R-:W-:Y:S01]  /*0d50*/  ULEA UR38, UR38, 0x1, 0x1 ;  /* 0x0000000126267891 */ /* 0x002fe2000f8e083f */
[----:B------:R-:W-:Y:S11]  /*0d60*/  BRA `(.L_x_13) ;  /* 0x0000000000047947 */ /* 0x000ff60003800000 */
.L_x_10:
[----:B-1----:R-:W-:-:S12]  /*0d70*/  USHF.L.U32 UR38, UR38, 0x1, URZ ;  /* 0x0000000126267899 */ /* 0x002fd8000800063f */
.L_x_13:
[----:B------:R-:W-:-:S04]  /*0d80*/  ULOP3.LUT UR6, UR4, 0x1, URZ, 0xfc, !UPT ;  /* 0x0000000104067892 */ /* 0x000fc8000f8efc3f */
[----:B------:R-:W-:-:S06]  /*0d90*/  UISETP.NE.AND UP0, UPT, UR6, 0x3, UPT ;  /* 0x000000030600788c */ /* 0x000fcc000bf05270 */
[----:B------:R-:W-:-:S13]  /*0da0*/  PLOP3.LUT P0, PT, PT, PT, UP0, 0x80, 0x0 ;  /* 0x000000000000781c */ /* 0x000fda0003f0f008 */
[----:B------:R-:W-:Y:S05]  /*0db0*/  @!P0 BRA `(.L_x_14) ;  /* 0x0000000000048947 */ /* 0x000fea0003800000 */
[----:B-1----:R-:W-:Y:S01]  /*0dc0*/  BPT.TRAP 0x1 ;  /* 0x000000040000795c */ /* 0x002fe20000300000 */
.L_x_14:
[----:B------:R-:W2:Y:S01]  /*0dd0*/  S2UR UR6, SR_CgaCtaId ;  /* 0x00000000000679c3 */ /* 0x000ea20000008800 */
[----:B------:R-:W-:Y:S01]  /*0de0*/  UMOV UR36, 0x400 ;  /* 0x0000040000247882 */ /* 0x000fe20000000000 */
[----:B------:R-:W-:-:S05]  /*0df0*/  IMAD.U32 R2, RZ, RZ, UR5 ;  /* 0x00000005ff027e24 */ /* 0x000fca000f8e00ff */
[----:B------:R-:W-:Y:S01]  /*0e00*/  SHF.L.U32 R2, R2, 0x1f, RZ ;  /* 0x0000001f02027819 */ /* 0x000fe200000006ff */
[----:B--2---:R-:W-:-:S04]  /*0e10*/  ULEA UR36, UR6, UR36, 0x18 ;  /* 0x0000002406247291 */ /* 0x004fc8000f8ec03f */
[----:B------:R-:W-:-:S09]  /*0e20*/  ULEA UR8, UR22, UR36, 0x3 ;  /* 0x0000002416087291 */ /* 0x000fd2000f8e183f */
[----:B------:R-:W2:Y:S02]  /*0e30*/  SYNCS.PHASECHK.TRANS64.TRYWAIT P1, [UR8+0x28440], R2 ;  /* 0x02844002ff0075a7 */ /* 0x000ea40008020148 */
[----:B--2---:R-:W-:Y:S05]  /*0e40*/  @!P1 BRA `(.L_x_15) ;  /* 0x0000009400ec9947 */ /* 0x004fea0003800000 */
.L_x_131:
[----:B------:R-:W-:Y:S05]  /*0e50*/  @!P0 BRA `(.L_x_16) ;  /* 0x0000000000048947 */ /* 0x000fea0003800000 */
[----:B-1----:R-:W-:Y:S01]  /*0e60*/  BPT.TRAP 0x1 ;  /* 0x000000040000795c */ /* 0x002fe20000300000 */
.L_x_16:
[----:B------:R-:W3:Y:S01]  /*0e70*/  SYNCS.PHASECHK.TRANS64.TRYWAIT P1, [UR8+0x28448], R2 ;  /* 0x02844802ff0075a7 */ /* 0x000ee20008020148 */
[----:B--2---:R-:W-:Y:S01]  /*0e80*/  SHF.R.S32.HI R3, RZ, 0x1f, R0 ;  /* 0x0000001fff037819 */ /* 0x004fe20000011400 */
[----:B------:R-:W-:-:S03]  /*0e90*/  UMOV UR21, 0x1 ;  /* 0x0000000100157882 */ /* 0x000fc60000000000 */
[----:B------:R-:W-:-:S04]  /*0ea0*/  LEA.HI R3, R3, R0, RZ, 0x7 ;  /* 0x0000000003037211 */ /* 0x000fc800078f38ff */
[----:B------:R-:W-:-:S05]  /*0eb0*/  LOP3.LUT R3, R3, 0xffffff80, RZ, 0xc0, !PT ;  /* 0xffffff8003037812 */ /* 0x000fca00078ec0ff */
[----:B------:R-:W-:Y:S01]  /*0ec0*/  IMAD.IADD R3, R0, 0x1, -R3 ;  /* 0x0000000100037824 */ /* 0x000fe200078e0a03 */
[----:B---3--:R-:W-:Y:S06]  /*0ed0*/  @!P1 BRA `(.L_x_17) ;  /* 0x0000009400e09947 */ /* 0x008fec0003800000 */
.L_x_132:
[----:B------:R-:W-:Y:S01]  /*0ee0*/  ULDC UR5, c[0x0][0x288] ;  /* 0x0000a20000057ab9 */ /* 0x000fe20000000800 */
[----:B------:R-:W-:Y:S01]  /*0ef0*/  UMOV UR6, URZ ;  /* 0x0000003f00067c82 */ /* 0x000fe20008000000 */
[----:B------:R-:W-:Y:S01]  /*0f00*/  UISETP.GE.AND UP0, UPT, UR5, 0x1, UPT ;  /* 0x000000010500788c */ /* 0x000fe2000bf06270 */
[----:B------:R-:W-:Y:S01]  /*0f10*/  CS2R R120, SRZ ;  /* 0x0000000000787805 */ /* 0x000fe2000001ff00 */
[----:B------:R-:W-:Y:S01]  /*0f20*/  UMOV UR37, URZ ;  /* 0x0000003f00257c82 */ /* 0x000fe20008000000 */
[----:B------:R-:W-:Y:S02]  /*0f30*/  CS2R R122, SRZ ;  /* 0x00000000007a7805 */ /* 0x000fe4000001ff00 */
[----:B------:R-:W-:Y:S02]  /*0f40*/  CS2R R124, SRZ ;  /* 0x00000000007c7805 */ /* 0x000fe4000001ff00 */
[----:B------:R-:W-:Y:S02]  /*0f50*/  CS2R R126, SRZ ;  /* 0x00000000007e7805 */ /* 0x000fe4000001ff00 */
[----:B------:R-:W-:-:S02]  /*0f60*/  PLOP3.LUT P1, PT, PT, PT, UP0, 0x80, 0x0 ;  /* 0x000000000000781c */ /* 0x000fc40003f2f008 */
[----:B------:R-:W-:Y:S02]  /*0f70*/  CS2R R128, SRZ ;  /* 0x0000000000807805 */ /* 0x000fe4000001ff00 */
[----:B------:R-:W-:Y:S02]  /*0f80*/  CS2R R130, SRZ ;  /* 0x0000000000827805 */ /* 0x000fe4000001ff00 */
[----:B------:R-:W-:Y:S02]  /*0f90*/  CS2R R132, SRZ ;  /* 0x0000000000847805 */ /* 0x000fe4000001ff00 */
[----:B------:R-:W-:Y:S02]  /*0fa0*/  CS2R R134, SRZ ;  /* 0x0000000000867805 */ /* 0x000fe4000001ff00 */
[----:B------:R-:W-:Y:S02]  /*0fb0*/  CS2R R136, SRZ ;  /* 0x0000000000887805 */ /* 0x000fe4000001ff00 */
[----:B------:R-:W-:-:S02]  /*0fc0*/  CS2R R138, SRZ ;  /* 0x00000000008a7805 */ /* 0x000fc4000001ff00 */
        /* <DEDUP_REMOVED lines=37> */
[----:B------:R-:W-:Y:S01]  /*1220*/  CS2R R118, SRZ ;  /* 0x0000000000767805 */ /* 0x000fe2000001ff00 */
[----:B------:R-:W-:Y:S06]  /*1230*/  @!P1 BRA `(.L_x_18) ;  /* 0x0000004000f49947 */ /* 0x000fec0003800000 */
[----:B------:R-:W-:Y:S01]  /*1240*/  SHF.R.S32.HI R0, RZ, 0x1f, R3 ;  /* 0x0000001fff007819 */ /* 0x000fe20000011403 */
[----:B------:R-:W-:Y:S01]  /*1250*/  UIADD3 UR6, UR5, 0x3f, URZ ;  /* 0x0000003f05067890 */ /* 0x000fe2000fffe03f */
[----:B------:R-:W-:Y:S01]  /*1260*/  IMAD.MOV.U32 R120, RZ, RZ, RZ ;  /* 0x000000ffff787224 */ /* 0x000fe200078e00ff */
[----:B-1----:R-:W-:Y:S01]  /*1270*/  ULOP3.LUT UR9, UR38, 0x1, URZ, 0xc0, !UPT ;  /* 0x0000000126097892 */ /* 0x002fe2000f8ec03f */
[CC--:B--2---:R-:W-:Y:S01]  /*1280*/  LEA.HI R2, R0.reuse, R3.reuse, RZ, 0x2 ;  /* 0x0000000300027211 */ /* 0x0c4fe200078f10ff */
[----:B------:R-:W-:Y:S01]  /*1290*/  USHF.R.S32.HI UR10, URZ, 0x1f, UR6 ;  /* 0x0000001f3f0a7899 */ /* 0x000fe20008011406 */
[----:B------:R-:W-:Y:S01]  /*12a0*/  LEA.HI R0, R0, R3, RZ, 0x5 ;  /* 0x0000000300007211 */ /* 0x000fe200078f28ff */
[----:B------:R-:W-:Y:S01]  /*12b0*/  ULOP3.LUT UR20, UR7, 0x2, URZ, 0xfc, !UPT ;  /* 0x0000000207147892 */ /* 0x000fe2000f8efc3f */
[--C-:B------:R-:W-:Y:S01]  /*12c0*/  SHF.R.S32.HI R4, RZ, 0x2, R2.reuse ;  /* 0x00000002ff047819 */ /* 0x100fe20000011402 */
[----:B------:R-:W-:Y:S01]  /*12d0*/  ULEA.HI UR10, UR10, UR6, URZ, 0x6 ;  /* 0x000000060a0a7291 */ /* 0x000fe2000f8f303f */
[----:B------:R-:W-:Y:S01]  /*12e0*/  SHF.R.S32.HI R5, RZ, 0x1f, R2 ;  /* 0x0000001fff057819 */ /* 0x000fe20000011402 */
[----:B------:R-:W-:Y:S01]  /*12f0*/  UMOV UR21, 0x1 ;  /* 0x0000000100157882 */ /* 0x000fe20000000000 */
[----:B------:R-:W-:Y:S01]  /*1300*/  LOP3.LUT R2, R2, 0x7ffffffc, RZ, 0xc0, !PT ;  /* 0x7ffffffc02027812 */ /* 0x000fe200078ec0ff */
[----:B------:R-:W-:Y:S01]  /*1310*/  USHF.R.S32.HI UR13, URZ, 0x6, UR10 ;  /* 0x000000063f0d7899 */ /* 0x000fe2000801140a */
[----:B------:R-:W-:Y:S01]  /*1320*/  LEA.HI R5, R5, R4, RZ, 0x3 ;  /* 0x0000000405057211 */ /* 0x000fe200078f18ff */
[----:B------:R-:W-:Y:S01]  /*1330*/  UMOV UR5, URZ ;  /* 0x0000003f00057c82 */ /* 0x000fe20008000000 */
[----:B------:R-:W-:Y:S01]  /*1340*/  SHF.R.S32.HI R0, RZ, 0x5, R0 ;  /* 0x00000005ff007819 */ /* 0x000fe20000011400 */
[----:B------:R-:W-:Y:S01]  /*1350*/  IMAD.IADD R2, R3, 0x1, -R2 ;  /* 0x0000000103027824 */ /* 0x000fe200078e0a02 */
[----:B------:R-:W-:Y:S01]  /*1360*/  LOP3.LUT R5, R5, 0xfffffff8, RZ, 0xc0, !PT ;  /* 0xfffffff805057812 */ /* 0x000fe200078ec0ff */
[----:B------:R-:W-:Y:S01]  /*1370*/  UMOV UR37, URZ ;  /* 0x0000003f00257c82 */ /* 0x000fe20008000000 */
[----:B------:R-:W-:Y:S01]  /*1380*/  UMOV UR6, URZ ;  /* 0x0000003f00067c82 */ /* 0x000fe20008000000 */
[----:B------:R-:W-:Y:S01]  /*1390*/  IMAD.SHL.U32 R200, R2, 0x2, RZ ;  /* 0x0000000202c87824 */ /* 0x000fe200078e00ff */
[----:B------:R-:W-:Y:S01]  /*13a0*/  UMOV UR26, URZ ;  /* 0x0000003f001a7c82 */ /* 0x000fe20008000000 */
[----:B------:R-:W-:Y:S01]  /*13b0*/  IMAD.IADD R5, R4, 0x1, -R5 ;  /* 0x0000000104057824 */ /* 0x000fe200078e0a05 */
[----:B------:R-:W-:Y:S01]  /*13c0*/  UMOV UR25, URZ ;  /* 0x0000003f00197c82 */ /* 0x000fe20008000000 */
[----:B------:R-:W-:Y:S01]  /*13d0*/  IMAD.U32 R4, RZ, RZ, UR38 ;  /* 0x00000026ff047e24 */ /* 0x000fe2000f8e00ff */
[----:B------:R-:W-:Y:S01]  /*13e0*/  ULDC.64 UR28, c[0x0][0x208] ;  /* 0x00008200001c7ab9 */ /* 0x000fe20000000a00 */
[C---:B------:R-:W-:Y:S01]  /*13f0*/  IMAD R3, R0.reuse, 0x10, R5 ;  /* 0x0000001000037824 */ /* 0x040fe200078e0205 */
[----:B------:R-:W-:Y:S01]  /*1400*/  ULDC UR10, c[0x0][0x28c] ;  /* 0x0000a300000a7ab9 */ /* 0x000fe20000000800 */
[----:B------:R-:W-:Y:S01]  /*1410*/  IMAD R2, R0, 0x400, R200 ;  /* 0x0000040000027824 */ /* 0x000fe200078e02c8 */
[----:B------:R-:W-:Y:S01]  /*1420*/  ULDC UR11, c[0x0][0xa04] ;  /* 0x00028100000b7ab9 */ /* 0x000fe20000000800 */
[----:B------:R-:W-:Y:S01]  /*1430*/  IMAD R3, R4, 0x40, R3 ;  /* 0x0000004004037824 */ /* 0x000fe200078e0203 */
[----:B------:R-:W-:Y:S01]  /*1440*/  ULDC UR12, c[0x0][0xa00] ;  /* 0x00028000000c7ab9 */ /* 0x000fe20000000800 */
[----:B------:R-:W-:-:S02]  /*1450*/  IMAD R4, R0, 0x200, R2 ;  /* 0x0000020000047824 */ /* 0x000fc400078e0202 */
[C---:B------:R-:W-:Y:S02]  /*1460*/  IMAD R0, R5.reuse, 0x8, R2 ;  /* 0x0000000805007824 */ /* 0x040fe400078e0202 */
[----:B------:R-:W-:Y:S02]  /*1470*/  IMAD R2, R5, 0x20, R4 ;  /* 0x0000002005027824 */ /* 0x000fe400078e0204 */
[----:B------:R-:W-:Y:S01]  /*1480*/  IMAD.U32 R5, RZ, RZ, UR9 ;  /* 0x00000009ff057e24 */ /* 0x000fe2000f8e00ff */
[----:B------:R-:W-:-:S05]  /*1490*/  LEA R0, R0, UR36, 0x1 ;  /* 0x0000002400007c11 */ /* 0x000fca000f8e08ff */
[----:B------:R-:W-:-:S07]  /*14a0*/  IMAD R0, R5, 0x2000, R0 ;  /* 0x0000200005007824 */ /* 0x000fce00078e0200 */
.L_x_40:
[----:B-12---:R-:W-:Y:S05]  /*14b0*/  @!P0 BRA `(.L_x_19) ;  /* 0x0000000000048947 */ /* 0x006fea0003800000 */
[----:B------:R-:W-:Y:S01]  /*14c0*/  BPT.TRAP 0x1 ;  /* 0x000000040000795c */ /* 0x000fe20000300000 */
.L_x_19:
[----:B------:R-:W-:Y:S01]  /*14d0*/  ULEA UR14, UR26, UR36, 0x3 ;  /* 0x000000241a0e7291 */ /* 0x000fe2000f8e183f */
[----:B------:R-:W-:-:S05]  /*14e0*/  IMAD.U32 R4, RZ, RZ, UR25 ;  /* 0x00000019ff047e24 */ /* 0x000fca000f8e00ff */
[----:B------:R-:W-:-:S04]  /*14f0*/  SHF.L.U32 R4, R4, 0x1f, RZ ;  /* 0x0000001f04047819 */ /* 0x000fc800000006ff */
[----:B------:R-:W1:Y:S02]  /*1500*/  SYNCS.PHASECHK.TRANS64.TRYWAIT P1, [UR14+0x28400], R4 ;  /* 0x02840004ff0075a7 */ /* 0x000e64000802014e */
[----:B-1----:R-:W-:Y:S05]  /*1510*/  @!P1 BRA `(.L_x_20) ;  /* 0x0000009000689947 */ /* 0x002fea0003800000 */
.L_x_133:
[----:B------:R-:W-:Y:S01]  /*1520*/  UIADD3 UR14, UR36, 0x10000, URZ ;  /* 0x00010000240e7890 */ /* 0x000fe2000fffe03f */
[----:B------:R-:W-:Y:S01]  /*1530*/  WARPGROUP.ARRIVE ;  /* 0x00000000000079c5 */ /* 0x000fe20000000000 */
[----:B------:R-:W-:Y:S02]  /*1540*/  USHF.R.U32.HI UR31, URZ, 0x4, UR36 ;  /* 0x000000043f1f7899 */ /* 0x000fe40008011624 */
[----:B------:R-:W-:Y:S02]  /*1550*/  USHF.R.U32.HI UR14, URZ, 0x4, UR14 ;  /* 0x000000043f0e7899 */ /* 0x000fe4000801160e */
[----:B------:R-:W-:Y:S02]  /*1560*/  ULOP3.LUT UR31, UR31, 0x3fff, URZ, 0xc0, !UPT ;  /* 0x00003fff1f1f7892 */ /* 0x000fe4000f8ec03f */
[----:B------:R-:W-:Y:S02]  /*1570*/  ULOP3.LUT UR14, UR14, 0x3fff, URZ, 0xc0, !UPT ;  /* 0x00003fff0e0e7892 */ /* 0x000fe4000f8ec03f */
[----:B------:R-:W-:-:S02]  /*1580*/  ULOP3.LUT UR15, UR31, 0x10000, URZ, 0xfc, !UPT ;  /* 0x000100001f0f7892 */ /* 0x000fc4000f8efc3f */
[----:B------:R-:W-:Y:S02]  /*1590*/  ULOP3.LUT UR27, UR14, 0x10000, URZ, 0xfc, !UPT ;  /* 0x000100000e1b7892 */ /* 0x000fe4000f8efc3f */
[----:B------:R-:W-:Y:S02]  /*15a0*/  UIMAD UR15, UR22, 0x300, UR15 ;  /* 0x00000300160f78a4 */ /* 0x000fe4000f8e020f */
[----:B------:R-:W-:Y:S01]  /*15b0*/  UIMAD UR24, UR26, 0x300, UR27 ;  /* 0x000003001a1878a4 */ /* 0x000fe2000f8e021b */
[----:B------:R-:W-:Y:S01]  /*15c0*/  UMOV UR17, 0x80000020 ;  /* 0x8000002000117882 */ /* 0x000fe20000000000 */
[----:B------:R-:W-:-:S03]  /*15d0*/  UMOV UR19, 0x80000020 ;  /* 0x8000002000137882 */ /* 0x000fc60000000000 */
[----:B------:R-:W-:Y:S02]  /*15e0*/  UMOV UR16, UR15 ;  /* 0x0000000f00107c82 */ /* 0x000fe40008000000 */
[----:B------:R-:W-:Y:S02]  /*15f0*/  UMOV UR18, UR24 ;  /* 0x0000001800127c82 */ /* 0x000fe40008000000 */
[----:B------:R-:W-:Y:S01]  /*1600*/  HGMMA.64x64x16.F32 R168, gdesc[UR16], RZ, !UPT, gsb0 ;  /* 0x00e0000010a879f0 */ /* 0x000fe2000c0008ff */
[----:B------:R-:W-:Y:S02]  /*1610*/  UIADD3 UR16, UR15, 0x2, URZ ;  /* 0x000000020f107890 */ /* 0x000fe4000fffe03f */
[----:B------:R-:W-:Y:S01]  /*1620*/  UIADD3 UR18, UR24, 0x2, URZ ;  /* 0x0000000218127890 */ /* 0x000fe2000fffe03f */
[----:B------:R-:W-:Y:S01]  /*1630*/  UMOV UR17, 0x80000020 ;  /* 0x8000002000117882 */ /* 0x000fe20000000000 */
[----:B------:R-:W-:Y:S01]  /*1640*/  UMOV UR19, 0x80000020 ;  /* 0x8000002000137882 */ /* 0x000fe20000000000 */
[----:B------:R-:W-:-:S02]  /*1650*/  WARPGROUP.DEPBAR.LE gsb0, 0x0 ;  /* 0x00008000000079c5 */ /* 0x000fc40000010000 */
[----:B------:R-:W-:-:S06]  /*1660*/  WARPGROUP.ARRIVE ;  /* 0x00000000000079c5 */ /* 0x000fcc0000000000 */
[----:B------:R-:W-:Y:S01]  /*1670*/  HGMMA.64x64x16.F32 R168, gdesc[UR16], R168, gsb0 ;  /* 0x00e0000010a879f0 */ /* 0x000fe200080008a8 */
[----:B------:R-:W-:Y:S02]  /*1680*/  UIADD3 UR16, UR15, 0x100, URZ ;  /* 0x000001000f107890 */ /* 0x000fe4000fffe03f */
[----:B------:R-:W-:Y:S01]  /*1690*/  UIADD3 UR18, UR24, 0x100, URZ ;  /* 0x0000010018127890 */ /* 0x000fe2000fffe03f */
[----:B------:R-:W-:Y:S01]  /*16a0*/  UMOV UR17, 0x80000020 ;  /* 0x8000002000117882 */ /* 0x000fe20000000000 */
[----:B------:R-:W-:Y:S01]  /*16b0*/  UMOV UR19, 0x80000020 ;  /* 0x8000002000137882 */ /* 0x000fe20000000000 */
[----:B------:R-:W-:Y:S02]  /*16c0*/  WARPGROUP.DEPBAR.LE gsb0, 0x0 ;  /* 0x00008000000079c5 */ /* 0x000fe40000010000 */
        /* <DEDUP_REMOVED lines=20> */
[----:B------:R-:W-:-:S04]  /*1810*/  UIADD3 UR24, UR26, 0x1, URZ ;  /* 0x000000011a187890 */ /* 0x000fc8000fffe03f */
[----:B------:R-:W-:-:S04]  /*1820*/  UISETP.NE.AND UP0, UPT, UR24, 0x4, UPT ;  /* 0x000000041800788c */ /* 0x000fc8000bf05270 */
[----:B------:R-:W-:Y:S01]  /*1830*/  USEL UR24, UR24, URZ, UP0 ;  /* 0x0000003f18187287 */ /* 0x000fe20008000000 */
[----:B------:R-:W-:Y:S02]  /*1840*/  WARPGROUP.DEPBAR.LE gsb0, 0x0 ;  /* 0x00008000000079c5 */ /* 0x000fe40000010000 */
[----:B------:R-:W-:-:S06]  /*1850*/  WARPGROUP.ARRIVE ;  /* 0x00000000000079c5 */ /* 0x000fcc0000000000 */
[----:B------:R-:W-:Y:S01]  /*1860*/  HGMMA.64x64x16.F32 R168, gdesc[UR16], R168, gsb0 ;  /* 0x00e0000010a879f0 */ /* 0x000fe200080008a8 */
[----:B------:R-:W-:-:S04]  /*1870*/  USEL UR16, URZ, 0x1, UP0 ;  /* 0x000000013f107887 */ /* 0x000fc80008000000 */
[----:B------:R-:W-:Y:S01]  /*1880*/  ULOP3.LUT UR25, UR25, UR16, URZ, 0x3c, !UPT ;  /* 0x0000001019197292 */ /* 0x000fe2000f8e3c3f */
[----:B------:R-:W-:Y:S02]  /*1890*/  WARPGROUP.DEPBAR.LE gsb0, 0x0 ;  /* 0x00008000000079c5 */ /* 0x000fe40000010000 */
[----:B------:R-:W-:Y:S09]  /*18a0*/  @!P0 BRA `(.L_x_21) ;  /* 0x0000000000048947 */ /* 0x000ff20003800000 */
[----:B------:R-:W-:Y:S01]  /*18b0*/  BPT.TRAP 0x1 ;  /* 0x000000040000795c */ /* 0x000fe20000300000 */
.L_x_21:
[----:B------:R-:W-:Y:S01]  /*18c0*/  ULEA UR16, UR24, UR36, 0x3 ;  /* 0x0000002418107291 */ /* 0x000fe2000f8e183f */
[----:B-1----:R-:W-:-:S05]  /*18d0*/  IMAD.U32 R4, RZ, RZ, UR25 ;  /* 0x00000019ff047e24 */ /* 0x002fca000f8e00ff */
[----:B------:R-:W-:-:S04]  /*18e0*/  SHF.L.U32 R4, R4, 0x1f, RZ ;  /* 0x0000001f04047819 */ /* 0x000fc800000006ff */
[----:B------:R-:W1:Y:S02]  /*18f0*/  SYNCS.PHASECHK.TRANS64.TRYWAIT P1, [UR16+0x28400], R4 ;  /* 0x02840004ff0075a7 */ /* 0x000e640008020150 */
[----:B-1----:R-:W-:Y:S05]  /*1900*/  @!P1 BRA `(.L_x_22) ;  /* 0x0000008c00849947 */ /* 0x002fea0003800000 */
.L_x_134:
[----:B------:R-:W-:Y:S01]  /*1910*/  UIMAD UR30, UR24, 0x300, UR27 ;  /* 0x00000300181e78a4 */ /* 0x000fe2000f8e021b */
[----:B------:R-:W-:Y:S01]  /*1920*/  WARPGROUP.ARRIVE ;  /* 0x00000000000079c5 */ /* 0x000fe20000000000 */
[----:B------:R-:W-:Y:S01]  /*1930*/  UIADD3 UR16, UR15, 0x300, URZ ;  /* 0x000003000f107890 */ /* 0x000fe2000fffe03f */
[----:B-1----:R-:W1:Y:S01]  /*1940*/  MUFU.RCP64H R5, 2.3591403961181640625 ;  /* 0x4002df8500057908 */ /* 0x002e620000001800 */
[----:B------:R-:W-:Y:S01]  /*1950*/  UMOV UR19, 0x80000020 ;  /* 0x8000002000137882 */ /* 0x000fe20000000000 */
[----:B------:R-:W-:Y:S01]  /*1960*/  UMOV UR17, 0x80000020 ;  /* 0x8000002000117882 */ /* 0x000fe20000000000 */
[----:B------:R-:W-:Y:S01]  /*1970*/  IMAD.MOV.U32 R6, RZ, RZ, 0x458a2bb4 ;  /* 0x458a2bb4ff067424 */ /* 0x000fe200078e00ff */
[----:B------:R-:W-:Y:S01]  /*1980*/  UMOV UR18, UR30 ;  /* 0x0000001e00127c82 */ /* 0x000fe20008000000 */
[----:B------:R-:W-:Y:S01]  /*1990*/  IMAD.MOV.U32 R7, RZ, RZ, 0x4002df85 ;  /* 0x4002df85ff077424 */ /* 0x000fe200078e00ff */
[----:B------:R-:W-:Y:S01]  /*19a0*/  UMOV UR32, 0x2c515da4 ;  /* 0x2c515da400207882 */ /* 0x000fe20000000000 */
[----:B------:R-:W-:Y:S01]  /*19b0*/  IMAD.MOV.U32 R4, RZ, RZ, RZ ;  /* 0x000000ffff047224 */ /* 0x000fe200078e00ff */
[----:B------:R-:W-:Y:S01]  /*19c0*/  HGMMA.64x64x16.F32 R24, gdesc[UR16], RZ, !UPT, gsb0 ;  /* 0x00e00000101879f0 */ /* 0x000fe2000c0008ff */
[----:B------:R-:W-:Y:S01]  /*19d0*/  UIADD3 UR16, UR15, 0x302, URZ ;  /* 0x000003020f107890 */ /* 0x000fe2000fffe03f */
[----:B------:R-:W-:Y:S01]  /*19e0*/  IMAD.MOV.U32 R10, RZ, RZ, -0x748574fc ;  /* 0x8b7a8b04ff0a7424 */ /* 0x000fe200078e00ff */
[----:B------:R-:W-:Y:S01]  /*19f0*/  UIADD3 UR18, UR30, 0x2, URZ ;  /* 0x000000021e127890 */ /* 0x000fe2000fffe03f */
[----:B------:R-:W-:Y:S01]  /*1a00*/  IMAD.MOV.U32 R11, RZ, RZ, 0x3ed0ee25 ;  /* 0x3ed0ee25ff0b7424 */ /* 0x000fe200078e00ff */
[----:B------:R-:W-:Y:S01]  /*1a10*/  UMOV UR17, 0x80000020 ;  /* 0x8000002000117882 */ /* 0x000fe20000000000 */
[----:B------:R-:W-:Y:S01]  /*1a20*/  UMOV UR19, 0x80000020 ;  /* 0x8000002000137882 */ /* 0x000fe20000000000 */
[----:B------:R-:W-:Y:S01]  /*1a30*/  UMOV UR33, 0x3fd6fc2a ;  /* 0x3fd6fc2a00217882 */ /* 0x000fe20000000000 */
[----:B------:R-:W-:Y:S01]  /*1a40*/  IMAD.MOV.U32 R16, RZ, RZ, -0x105c611 ;  /* 0xfefa39efff107424 */ /* 0x000fe200078e00ff */
[----:B-1----:R-:W-:Y:S01]  /*1a50*/  DFMA R6, R4, -R6, 1 ;  /* 0x3ff000000406742b */ /* 0x002fe20000000806 */
[----:B------:R-:W-:Y:S01]  /*1a60*/  IMAD.MOV.U32 R17, RZ, RZ, 0x3fe62e42 ;  /* 0x3fe62e42ff117424 */ /* 0x000fe200078e00ff */
[----:B------:R-:W-:Y:S01]  /*1a70*/  UMOV UR34, 0x55555554 ;  /* 0x5555555400227882 */ /* 0x000fe20000000000 */
[----:B------:R-:W-:Y:S01]  /*1a80*/  UMOV UR35, 0x3fb55555 ;  /* 0x3fb5555500237882 */ /* 0x000fe20000000000 */
[----:B------:R-:W-:Y:S01]  /*1a90*/  STL.128 [R1+0x20], RZ ;  /* 0x000020ff01007387 */ /* 0x000fe20000100c00 */
[----:B------:R-:W-:-:S03]  /*1aa0*/  UIADD3 UR27, UR36, 0x284a0, URZ ;  /* 0x000284a0241b7890 */ /* 0x000fc6000fffe03f */
[----:B------:R-:W-:Y:S01]  /*1ab0*/  DFMA R6, R6, R6, R6 ;  /* 0x000000060606722b */ /* 0x000fe20000000006 */
[----:B------:R-:W-:Y:S04]  /*1ac0*/  STL.128 [R1+0x30], RZ ;  /* 0x000030ff01007387 */ /* 0x000fe80000100c00 */
[----:B------:R-:W-:Y:S03]  /*1ad0*/  STL.128 [R1], RZ ;  /* 0x000000ff01007387 */ /* 0x000fe60000100c00 */
[----:B------:R-:W-:Y:S01]  /*1ae0*/  DFMA R6, R4, R6, R4 ;  /* 0x000000060406722b */ /* 0x000fe20000000004 */
[----:B------:R-:W-:Y:S04]  /*1af0*/  STL.128 [R1+0x10], RZ ;  /* 0x000010ff01007387 */ /* 0x000fe80000100c00 */
[----:B------:R-:W-:Y:S03]  /*1b00*/  STL.128 [R1+0x40], RZ ;  /* 0x000040ff01007387 */ /* 0x000fe60000100c00 */
[C---:B------:R-:W-:Y:S01]  /*1b10*/  DMUL R4, R6.reuse, UR32 ;  /* 0x0000002006047c28 */ /* 0x040fe20008000000 */
[----:B------:R-:W-:Y:S04]  /*1b20*/  STL.128 [R1+0x50], RZ ;  /* 0x000050ff01007387 */ /* 0x000fe80000100c00 */
[----:B------:R-:W-:Y:S03]  /*1b30*/  STL.128 [R1+0x60], RZ ;  /* 0x000060ff01007387 */ /* 0x000fe60000100c00 */
[----:B------:R-:W-:Y:S01]  /*1b40*/  DFMA R4, R6, UR32, R4 ;  /* 0x0000002006047c2b */ /* 0x000fe20008000004 */
[----:B------:R-:W-:Y:S07]  /*1b50*/  STL.128 [R1+0x70], RZ ;  /* 0x000070ff01007387 */ /* 0x000fee0000100c00 */
[----:B------:R-:W-:-:S02]  /*1b60*/  DMUL R8, R4, R4 ;  /* 0x0000000404087228 */ /* 0x000fc40000000000 */
[----:B------:R-:W-:Y:S02]  /*1b70*/  DADD R12, -R4, UR32 ;  /* 0x00000020040c7e29 */ /* 0x000fe40008000100 */
[----:B------:R-:W-:-:S06]  /*1b80*/  DFMA R14, R16, 1, R4 ;  /* 0x3ff00000100e782b */ /* 0x000fcc0000000004 */
[----:B------:R-:W-:-:S08]  /*1b90*/  DADD R12, R12, R12 ;  /* 0x000000000c0c7229 */ /* 0x000fd0000000000c */
[----:B------:R-:W-:-:S08]  /*1ba0*/  DFMA R12, -R4, UR32, R12 ;  /* 0x00000020040c7c2b */ /* 0x000fd0000800010c */
[----:B------:R-:W-:Y:S01]  /*1bb0*/  DMUL R12, R6, R12 ;  /* 0x0000000c060c7228 */ /* 0x000fe20000000000 */
[----:B------:R-:W-:Y:S02]  /*1bc0*/  WARPGROUP.DEPBAR.LE gsb0, 0x0 ;  /* 0x00008000000079c5 */ /* 0x000fe40000010000 */
[----:B------:R-:W-:Y:S01]  /*1bd0*/  WARPGROUP.ARRIVE ;  /* 0x00000000000079c5 */ /* 0x000fe20000000000 */
[----:B------:R-:W-:-:S05]  /*1be0*/  DFMA R6, R16, -1, R14 ;  /* 0xbff000001006782b */ /* 0x000fca000000000e */
[----:B------:R-:W-:Y:S01]  /*1bf0*/  HGMMA.64x64x16.F32 R24, gdesc[UR16], R24, gsb0 ;  /* 0x00e00000101879f0 */ /* 0x000fe20008000818 */
[----:B------:R-:W-:Y:S02]  /*1c00*/  UIADD3 UR16, UR15, 0x400, URZ ;  /* 0x000004000f107890 */ /* 0x000fe4000fffe03f */
[----:B------:R-:W-:Y:S01]  /*1c10*/  UIADD3 UR18, UR30, 0x100, URZ ;  /* 0x000001001e127890 */ /* 0x000fe2000fffe03f */
[----:B------:R-:W-:Y:S01]  /*1c20*/  DADD R6, -R4, R6 ;  /* 0x0000000004067229 */ /* 0x000fe20000000106 */
[----:B------:R-:W-:Y:S01]  /*1c30*/  UMOV UR17, 0x80000020 ;  /* 0x8000002000117882 */ /* 0x000fe20000000000 */
[----:B------:R-:W-:Y:S01]  /*1c40*/  UMOV UR19, 0x80000020 ;  /* 0x8000002000137882 */ /* 0x000fe20000000000 */
[----:B------:R-:W-:Y:S02]  /*1c50*/  WARPGROUP.DEPBAR.LE gsb0, 0x0 ;  /* 0x00008000000079c5 */ /* 0x000fe40000010000 */
[----:B------:R-:W-:-:S06]  /*1c60*/  WARPGROUP.ARRIVE ;  /* 0x00000000000079c5 */ /* 0x000fcc0000000000 */
[----:B------:R-:W-:Y:S01]  /*1c70*/  HGMMA.64x64x16.F32 R24, gdesc[UR16], R24, gsb0 ;  /* 0x00e00000101879f0 */ /* 0x000fe20008000818 */
[----:B------:R-:W-:Y:S01]  /*1c80*/  UMOV UR16, 0x3ae80f1e ;  /* 0x3ae80f1e00107882 */ /* 0x000fe20000000000 */
[----:B------:R-:W-:Y:S01]  /*1c90*/  UMOV UR17, 0x3eb1380b ;  /* 0x3eb1380b00117882 */ /* 0x000fe20000000000 */
[----:B------:R-:W-:Y:S01]  /*1ca0*/  UIADD3 UR19, UR15, 0x402, URZ ;  /* 0x000004020f137890 */ /* 0x000fe2000fffe03f */
[----:B------:R-:W-:Y:S01]  /*1cb0*/  DFMA R10, R8, UR16, R10 ;  /* 0x00000010080a7c2b */ /* 0x000fe2000800000a */
[----:B------:R-:W-:Y:S01]  /*1cc0*/  UMOV UR16, 0x9f02676f ;  /* 0x9f02676f00107882 */ /* 0x000fe20000000000 */
[----:B------:R-:W-:Y:S01]  /*1cd0*/  UMOV UR17, 0x3ef3b266 ;  /* 0x3ef3b26600117882 */ /* 0x000fe20000000000 */
[----:B------:R-:W-:-:S05]  /*1ce0*/  UIADD3 UR18, UR30, 0x102, URZ ;  /* 0x000001021e127890 */ /* 0x000fca000fffe03f */
[----:B------:R-:W-:Y:S01]  /*1cf0*/  DFMA R10, R8, R10, UR16 ;  /* 0x00000010080a7e2b */ /* 0x000fe2000800000a */
[----:B------:R-:W-:Y:S01]  /*1d00*/  UMOV UR16, 0xa9ab0956 ;  /* 0xa9ab095600107882 */ /* 0x000fe20000000000 */
[----:B------:R-:W-:-:S06]  /*1d10*/  UMOV UR17, 0x3f1745cb ;  /* 0x3f1745cb00117882 */ /* 0x000fcc0000000000 */
        /* <DEDUP_REMOVED lines=10> */
[----:B------:R-:W-:Y:S01]  /*1dc0*/  UMOV UR16, UR19 ;  /* 0x0000001300107c82 */ /* 0x000fe20008000000 */
[----:B------:R-:W-:Y:S01]  /*1dd0*/  UMOV UR17, 0x80000020 ;  /* 0x8000002000117882 */ /* 0x000fe20000000000 */
[----:B------:R-:W-:-:S05]  /*1de0*/  UMOV UR19, 0x80000020 ;  /* 0x8000002000137882 */ /* 0x000fca0000000000 */
[----:B------:R-:W-:-:S08]  /*1df0*/  DFMA R10, R8, R10, UR34 ;  /* 0x00000022080a7e2b */ /* 0x000fd0000800000a */
[----:B------:R-:W-:Y:S01]  /*1e00*/  DMUL R10, R8, R10 ;  /* 0x0000000a080a7228 */ /* 0x000fe20000000000 */
[----:B------:R-:W-:-:S04]  /*1e10*/  IMAD.U32 R9, RZ, RZ, UR26 ;  /* 0x0000001aff097e24 */ /* 0x000fc8000f8e00ff */
[----:B------:R-:W-:-:S03]  /*1e20*/  IMAD R8, R9, 0x40, R200 ;  /* 0x0000004009087824 */ /* 0x000fc600078e02c8 */
[----:B------:R-:W-:Y:S01]  /*1e30*/  DFMA R10, R4, R10, R12 ;  /* 0x0000000a040a722b */ /* 0x000fe2000000000c */
[----:B------:R-:W-:Y:S02]  /*1e40*/  IMAD.MOV.U32 R4, RZ, RZ, 0x3b39803f ;  /* 0x3b39803fff047424 */ /* 0x000fe400078e00ff */
[----:B------:R-:W-:Y:S01]  /*1e50*/  IMAD.MOV.U32 R5, RZ, RZ, 0x3c7abc9e ;  /* 0x3c7abc9eff057424 */ /* 0x000fe200078e00ff */
[----:B------:R-:W-:Y:S02]  /*1e60*/  WARPGROUP.DEPBAR.LE gsb0, 0x0 ;  /* 0x00008000000079c5 */ /* 0x000fe40000010000 */
[----:B------:R-:W-:Y:S02]  /*1e70*/  WARPGROUP.ARRIVE ;  /* 0x00000000000079c5 */ /* 0x000fe40000000000 */
[----:B------:R-:W-:Y:S01]  /*1e80*/  DADD R6, R10, -R6 ;  /* 0x000000000a067229 */ /* 0x000fe20000000806 */
[----:B------:R-:W-:-:S03]  /*1e90*/  LEA R11, R8, UR36, 0x2 ;  /* 0x00000024080b7c11 */ /* 0x000fc6000f8e10ff */
[----:B------:R-:W-:Y:S01]  /*1ea0*/  HGMMA.64x64x16.F32 R24, gdesc[UR16], R24, gsb0 ;  /* 0x00e00000101879f0 */ /* 0x000fe20008000818 */
[----:B------:R-:W-:Y:S01]  /*1eb0*/  UMOV UR16, 0xffda0d24 ;  /* 0xffda0d2400107882 */ /* 0x000fe20000000000 */
[----:B------:R-:W-:Y:S02]  /*1ec0*/  UMOV UR17, 0x3c7777d0 ;  /* 0x3c7777d000117882 */ /* 0x000fe40000000000 */
[----:B------:R-:W-:Y:S01]  /*1ed0*/  DFMA R6, R4, 1, R6 ;  /* 0x3ff000000406782b */ /* 0x000fe20000000006 */
[----:B------:R-:W-:Y:S01]  /*1ee0*/  UIADD3 UR18, UR30, 0x200, URZ ;  /* 0x000002001e127890 */ /* 0x000fe2000fffe03f */
[----:B------:R-:W-:-:S06]  /*1ef0*/  UMOV UR19, 0x80000020 ;  /* 0x8000002000137882 */ /* 0x000fcc0000000000 */
[----:B------:R-:W-:-:S08]  /*1f00*/  DADD R6, R14, R6 ;  /* 0x000000000e067229 */ /* 0x000fd00000000006 */
[----:B------:R-:W-:Y:S01]  /*1f10*/  DMUL R4, R6, UR16 ;  /* 0x0000001006047c28 */ /* 0x000fe20008000000 */
[----:B------:R-:W-:Y:S01]  /*1f20*/  UMOV UR16, 0x652b82fe ;  /* 0x652b82fe00107882 */ /* 0x000fe20000000000 */
[----:B------:R-:W-:-:S06]  /*1f30*/  UMOV UR17, 0x3ff71547 ;  /* 0x3ff7154700117882 */ /* 0x000fcc0000000000 */
[----:B------:R-:W-:Y:S01]  /*1f40*/  DFMA R6, R6, UR16, R4 ;  /* 0x0000001006067c2b */ /* 0x000fe20008000004 */
[----:B------:R-:W-:Y:S01]  /*1f50*/  UIADD3 UR16, UR15, 0x500, URZ ;  /* 0x000005000f107890 */ /* 0x000fe2000fffe03f */
[----:B------:R-:W-:-:S04]  /*1f60*/  UMOV UR17, 0x80000020 ;  /* 0x8000002000117882 */ /* 0x000fc80000000000 */
[----:B------:R-:W1:Y:S01]  /*1f70*/  F2F.F32.F64 R56, R6 ;  /* 0x0000000600387310 */ /* 0x000e620000301000 */
[----:B------:R-:W-:Y:S02]  /*1f80*/  WARPGROUP.DEPBAR.LE gsb0, 0x0 ;  /* 0x00008000000079c5 */ /* 0x000fe40000010000 */
[----:B------:R-:W1:Y:S04]  /*1f90*/  LDS.64 R8, [R11+0x28000] ;  /* 0x028000000b087984 */ /* 0x000e680000000a00 */
[----:B------:R-:W2:Y:S04]  /*1fa0*/  LDS.64 R12, [R11+0x28020] ;  /* 0x028020000b0c7984 */ /* 0x000ea80000000a00 */
[----:B------:R-:W3:Y:S04]  /*1fb0*/  LDS.64 R14, [R11+0x28040] ;  /* 0x028040000b0e7984 */ /* 0x000ee80000000a00 */
[----:B------:R-:W4:Y:S04]  /*1fc0*/  LDS.64 R16, [R11+0x28060] ;  /* 0x028060000b107984 */ /* 0x000f280000000a00 */
[----:B------:R-:W5:Y:S04]  /*1fd0*/  LDS.64 R20, [R11+0x28080] ;  /* 0x028080000b147984 */ /* 0x000f680000000a00 */
[----:B------:R-:W5:Y:S01]  /*1fe0*/  LDS.64 R22, [R11+0x280a0] ;  /* 0x0280a0000b167984 */ /* 0x000f620000000a00 */
[----:B------:R-:W-:-:S06]  /*1ff0*/  WARPGROUP.ARRIVE ;  /* 0x00000000000079c5 */ /* 0x000fcc0000000000 */
[----:B------:R-:W-:Y:S01]  /*2000*/  HGMMA.64x64x16.F32 R24, gdesc[UR16], R24, gsb0 ;  /* 0x00e00000101879f0 */ /* 0x000fe20008000818 */
[----:B------:R-:W-:Y:S02]  /*2010*/  UIADD3 UR16, UR15, 0x502, URZ ;  /* 0x000005020f107890 */ /* 0x000fe4000fffe03f */
[----:B------:R-:W-:Y:S01]  /*2020*/  UIADD3 UR18, UR30, 0x202, URZ ;  /* 0x000002021e127890 */ /* 0x000fe2000fffe03f */
[----:B------:R-:W-:Y:S01]  /*2030*/  UMOV UR17, 0x80000020 ;  /* 0x8000002000117882 */ /* 0x000fe20000000000 */
[----:B------:R-:W-:Y:S01]  /*2040*/  UMOV UR19, 0x80000020 ;  /* 0x8000002000137882 */ /* 0x000fe20000000000 */
[----:B------:R-:W-:-:S04]  /*2050*/  ULEA UR15, UR37, UR39, 0x1 ;  /* 0x00000027250f7291 */ /* 0x000fc8000f8e083f */
[----:B------:R-:W-:Y:S01]  /*2060*/  ULEA UR15, UR15, UR27, 0x3 ;  /* 0x0000001b0f0f7291 */ /* 0x000fe2000f8e183f */
[C---:B-1----:R-:W-:Y:S01]  /*2070*/  FMUL R4, R56.reuse, R8 ;  /* 0x0000000838047220 */ /* 0x042fe20000400000 */
[C---:B------:R-:W-:Y:S01]  /*2080*/  FMUL R5, R56.reuse, R9 ;  /* 0x0000000938057220 */ /* 0x040fe20000400000 */
[C---:B--2---:R-:W-:Y:S01]  /*2090*/  FMUL R8, R56.reuse, R12 ;  /* 0x0000000c38087220 */ /* 0x044fe20000400000 */
[C---:B------:R-:W-:Y:S01]  /*20a0*/  FMUL R9, R56.reuse, R13 ;  /* 0x0000000d38097220 */ /* 0x040fe20000400000 */
[----:B------:R-:W-:Y:S02]  /*20b0*/  IMAD.MOV.U32 R6, RZ, RZ, R4 ;  /* 0x000000ffff067224 */ /* 0x000fe400078e0004 */
[C---:B---3--:R-:W-:Y:S01]  /*20c0*/  FMUL R12, R56.reuse, R14 ;  /* 0x0000000e380c7220 */ /* 0x048fe20000400000 */
[C---:B------:R-:W-:Y:S01]  /*20d0*/  FMUL R13, R56.reuse, R15 ;  /* 0x0000000f380d7220 */ /* 0x040fe20000400000 */
[----:B------:R-:W-:Y:S02]  /*20e0*/  IMAD.MOV.U32 R7, RZ, RZ, R5 ;  /* 0x000000ffff077224 */ /* 0x000fe400078e0005 */
[C---:B----4-:R-:W-:Y:S01]  /*20f0*/  FMUL R16, R56.reuse, R16 ;  /* 0x0000001038107220 */ /* 0x050fe20000400000 */
[----:B------:R-:W-:Y:S01]  /*2100*/  FMUL R17, R56, R17 ;  /* 0x0000001138117220 */ /* 0x000fe20000400000 */
[----:B------:R-:W-:Y:S01]  /*2110*/  IMAD.MOV.U32 R14, RZ, RZ, R12 ;  /* 0x000000ffff0e7224 */ /* 0x000fe200078e000c */
[----:B------:R5:W-:Y:S01]  /*2120*/  STL.128 [R1], R4 ;  /* 0x0000000401007387 */ /* 0x000be20000100c00 */
[----:B------:R-:W-:-:S02]  /*2130*/  IMAD.MOV.U32 R15, RZ, RZ, R13 ;  /* 0x000000ffff0f7224 */ /* 0x000fc400078e000d */
[----:B------:R-:W-:Y:S02]  /*2140*/  IMAD.MOV.U32 R18, RZ, RZ, R16 ;  /* 0x000000ffff127224 */ /* 0x000fe400078e0010 */
[----:B------:R-:W-:Y:S01]  /*2150*/  IMAD.MOV.U32 R19, RZ, RZ, R17 ;  /* 0x000000ffff137224 */ /* 0x000fe200078e0011 */
[----:B------:R1:W-:Y:S01]  /*2160*/  STL.128 [R1+0x20], R12 ;  /* 0x0000200c01007387 */ /* 0x0003e20000100c00 */
[----:B------:R-:W-:-:S03]  /*2170*/  IMAD.MOV.U32 R10, RZ, RZ, R8 ;  /* 0x000000ffff0a7224 */ /* 0x000fc600078e0008 */
[----:B------:R2:W-:Y:S01]  /*2180*/  STL.128 [R1+0x30], R16 ;  /* 0x0000301001007387 */ /* 0x0005e20000100c00 */
[C---:B-----5:R-:W-:Y:S01]  /*2190*/  FMUL R4, R56.reuse, R20 ;  /* 0x0000001438047220 */ /* 0x060fe20000400000 */
[C---:B------:R-:W-:Y:S01]  /*21a0*/  FMUL R5, R56.reuse, R21 ;  /* 0x0000001538057220 */ /* 0x040fe20000400000 */
[C---:B------:R-:W-:Y:S01]  /*21b0*/  FMUL R20, R56.reuse, R22 ;  /* 0x0000001638147220 */ /* 0x040fe20000400000 */
[----:B------:R-:W-:Y:S01]  /*21c0*/  FMUL R21, R56, R23 ;  /* 0x0000001738157220 */ /* 0x000fe20000400000 */
[----:B------:R-:W-:Y:S02]  /*21d0*/  IMAD.MOV.U32 R6, RZ, RZ, R4 ;  /* 0x000000ffff067224 */ /* 0x000fe400078e0004 */
[----:B-1----:R-:W-:Y:S02]  /*21e0*/  IMAD.U32 R15, RZ, RZ, UR24 ;  /* 0x00000018ff0f7e24 */ /* 0x002fe4000f8e00ff */
[----:B------:R-:W-:Y:S02]  /*21f0*/  IMAD.MOV.U32 R7, RZ, RZ, R5 ;  /* 0x000000ffff077224 */ /* 0x000fe400078e0005 */
[----:B--2---:R-:W-:-:S02]  /*2200*/  IMAD R16, R15, 0x40, R200 ;  /* 0x000000400f107824 */ /* 0x004fc400078e02c8 */
[----:B------:R-:W-:Y:S01]  /*2210*/  IMAD.MOV.U32 R22, RZ, RZ, R20 ;  /* 0x000000ffff167224 */ /* 0x000fe200078e0014 */
[----:B------:R1:W-:Y:S01]  /*2220*/  STL.128 [R1+0x40], R4 ;  /* 0x0000400401007387 */ /* 0x0003e20000100c00 */
[----:B------:R-:W-:Y:S01]  /*2230*/  IMAD.MOV.U32 R23, RZ, RZ, R21 ;  /* 0x000000ffff177224 */ /* 0x000fe200078e0015 */
[----:B------:R-:W-:-:S04]  /*2240*/  LEA R16, R16, UR36, 0x2 ;  /* 0x0000002410107c11 */ /* 0x000fc8000f8e10ff */
[----:B------:R-:W-:Y:S01]  /*2250*/  STL.128 [R1+0x50], R20 ;  /* 0x0000501401007387 */ /* 0x000fe20000100c00 */
[----:B-1----:R-:W-:Y:S01]  /*2260*/  IMAD.U32 R4, RZ, RZ, UR23 ;  /* 0x00000017ff047e24 */ /* 0x002fe2000f8e00ff */
[----:B------:R-:W-:Y:S02]  /*2270*/  WARPGROUP.DEPBAR.LE gsb0, 0x0 ;  /* 0x00008000000079c5 */ /* 0x000fe40000010000 */
[----:B------:R-:W-:Y:S02]  /*2280*/  LDS.64 R58, [R11+0x280c0] ;  /* 0x0280c0000b3a7984 */ /* 0x000fe40000000a00 */
[----:B------:R-:W-:Y:S02]  /*2290*/  SHF.L.U32 R4, R4, 0x1f, RZ ;  /* 0x0000001f04047819 */ /* 0x000fe400000006ff */
[----:B------:R1:W2:Y:S04]  /*22a0*/  LDS.64 R60, [R11+0x280e0] ;  /* 0x0280e0000b3c7984 */ /* 0x0002a80000000a00 */
[----:B------:R-:W3:Y:S04]  /*22b0*/  LDS.64 R202, [R16+0x28000] ;  /* 0x0280000010ca7984 */ /* 0x000ee80000000a00 */
[----:B------:R-:W4:Y:S01]  /*22c0*/  LDS.64 R70, [R16+0x28020] ;  /* 0x0280200010467984 */ /* 0x000f220000000a00 */
[----:B-1----:R-:W-:-:S03]  /*22d0*/  IMAD.MOV.U32 R11, RZ, RZ, R9 ;  /* 0x000000ffff0b7224 */ /* 0x002fc600078e0009 */
[----:B------:R-:W1:Y:S04]  /*22e0*/  LDS.64 R68, [R16+0x28040] ;  /* 0x0280400010447984 */ /* 0x000e680000000a00 */
[----:B------:R-:W1:Y:S04]  /*22f0*/  LDS.64 R66, [R16+0x28060] ;  /* 0x0280600010427984 */ /* 0x000e680000000a00 */
[----:B------:R-:W1:Y:S04]  /*2300*/  LDS.64 R64, [R16+0x28080] ;  /* 0x0280800010407984 */ /* 0x000e680000000a00 */
[----:B------:R-:W1:Y:S04]  /*2310*/  LDS.64 R210, [R16+0x280a0] ;  /* 0x0280a00010d27984 */ /* 0x000e680000000a00 */
[----:B------:R-:W1:Y:S04]  /*2320*/  LDS.64 R208, [R16+0x280c0] ;  /* 0x0280c00010d07984 */ /* 0x000e680000000a00 */
[----:B------:R-:W1:Y:S01]  /*2330*/  LDS.64 R212, [R16+0x280e0] ;  /* 0x0280e00010d47984 */ /* 0x000e620000000a00 */
[----:B------:R-:W-:-:S03]  /*2340*/  WARPGROUP.ARRIVE ;  /* 0x00000000000079c5 */ /* 0x000fc60000000000 */
[----:B------:R5:W-:Y:S03]  /*2350*/  STL.128 [R1+0x10], R8 ;  /* 0x0000100801007387 */ /* 0x000be60000100c00 */
[----:B------:R-:W-:Y:S01]  /*2360*/  HGMMA.64x64x16.F32 R24, gdesc[UR16], R24, gsb0 ;  /* 0x00e00000101879f0 */ /* 0x000fe20008000818 */
[C---:B--2---:R-:W-:Y:S01]  /*2370*/  FMUL R12, R56.reuse, R60 ;  /* 0x0000003c380c7220 */ /* 0x044fe20000400000 */
[----:B------:R-:W-:-:S03]  /*2380*/  FMUL R13, R56, R61 ;  /* 0x0000003d380d7220 */ /* 0x000fc60000400000 */
[----:B------:R-:W-:Y:S02]  /*2390*/  IMAD.MOV.U32 R14, RZ, RZ, R12 ;  /* 0x000000ffff0e7224 */ /* 0x000fe400078e000c */
[----:B------:R-:W-:-:S05]  /*23a0*/  IMAD.MOV.U32 R15, RZ, RZ, R13 ;  /* 0x000000ffff0f7224 */ /* 0x000fca00078e000d */
[----:B------:R2:W-:Y:S01]  /*23b0*/  STL.128 [R1+0x70], R12 ;  /* 0x0000700c01007387 */ /* 0x0005e20000100c00 */
[C---:B-----5:R-:W-:Y:S01]  /*23c0*/  FMUL R8, R56.reuse, R58 ;  /* 0x0000003a38087220 */ /* 0x060fe20000400000 */
[----:B------:R-:W-:-:S03]  /*23d0*/  FMUL R9, R56, R59 ;  /* 0x0000003b38097220 */ /* 0x000fc60000400000 */
[----:B------:R-:W-:Y:S02]  /*23e0*/  IMAD.MOV.U32 R10, RZ, RZ, R8 ;  /* 0x000000ffff0a7224 */ /* 0x000fe400078e0008 */
[----:B------:R-:W-:-:S05]  /*23f0*/  IMAD.MOV.U32 R11, RZ, RZ, R9 ;  /* 0x000000ffff0b7224 */ /* 0x000fca00078e0009 */
[----:B------:R2:W-:Y:S01]  /*2400*/  STL.128 [R1+0x60], R8 ;  /* 0x0000600801007387 */ /* 0x0005e20000100c00 */
[----:B------:R-:W-:Y:S02]  /*2410*/  WARPGROUP.DEPBAR.LE gsb0, 0x0 ;  /* 0x00008000000079c5 */ /* 0x000fe40000010000 */
[----:B------:R-:W5:Y:S02]  /*2420*/  SYNCS.PHASECHK.TRANS64.TRYWAIT P1, [UR15], R4 ;  /* 0x00000004ff0075a7 */ /* 0x000f64000802014f */
[----:B-12345:R-:W-:Y:S05]  /*2430*/  @!P1 BRA `(.L_x_23) ;  /* 0x0000008000d09947 */ /* 0x03efea0003800000 */
.L_x_135:
[----:B------:R-:W2:Y:S04]  /*2440*/  LDL.128 R204, [R1] ;  /* 0x0000000001cc7983 */ /* 0x000ea80000100c00 */
[----:B------:R-:W3:Y:S04]  /*2450*/  LDL.128 R60, [R1+0x10] ;  /* 0x00001000013c7983 */ /* 0x000ee80000100c00 */
[----:B------:R-:W4:Y:S04]  /*2460*/  LDL.128 R56, [R1+0x20] ;  /* 0x0000200001387983 */ /* 0x000f280000100c00 */
[----:B------:R-:W5:Y:S04]  /*2470*/  LDL.128 R20, [R1+0x30] ;  /* 0x0000300001147983 */ /* 0x000f680000100c00 */
[----:B------:R-:W5:Y:S04]  /*2480*/  LDL.128 R16, [R1+0x40] ;  /* 0x0000400001107983 */ /* 0x000f680000100c00 */
[----:B-1----:R-:W5:Y:S01]  /*2490*/  LDL.128 R4, [R1+0x50] ;  /* 0x0000500001047983 */ /* 0x002f620000100c00 */
[----:B------:R-:W-:-:S03]  /*24a0*/  VIADD R201, R3, 0x8 ;  /* 0x0000000803c97836 */ /* 0x000fc60000000000 */
[----:B------:R-:W4:Y:S02]  /*24b0*/  LDL.128 R8, [R1+0x60] ;  /* 0x0000600001087983 */ /* 0x000f240000100c00 */
[----:B------:R-:W-:Y:S02]  /*24c0*/  ISETP.GE.AND P3, PT, R201, UR10, PT ;  /* 0x0000000ac9007c0c */ /* 0x000fe4000bf66270 */
[----:B------:R-:W5:Y:S01]  /*24d0*/  LDL.128 R12, [R1+0x70] ;  /* 0x00007000010c7983 */ /* 0x000f620000100c00 */
[----:B------:R-:W-:Y:S01]  /*24e0*/  ISETP.GE.AND P4, PT, R3, UR10, PT ;  /* 0x0000000a03007c0c */ /* 0x000fe2000bf86270 */
[----:B------:R-:W-:Y:S01]  /*24f0*/  ULOP3.LUT UR30, UR39, 0x1, URZ, 0xc, !UPT ;  /* 0x00000001271e7892 */ /* 0x000fe2000f8e0c3f */
[----:B------:R-:W-:Y:S01]  /*2500*/  FSEL R201, R170, -INF , !P3 ;  /* 0xff800000aac97808 */ /* 0x000fe20005800000 */
[----:B------:R-:W-:Y:S01]  /*2510*/  USHF.L.U32 UR15, UR37, 0x1, URZ ;  /* 0x00000001250f7899 */ /* 0x000fe2000800063f */
[----:B------:R-:W-:Y:S01]  /*2520*/  FSEL R170, R171, -INF , !P3 ;  /* 0xff800000abaa7808 */ /* 0x000fe20005800000 */
[----:B------:R-:W-:Y:S01]  /*2530*/  ULOP3.LUT UR32, UR14, 0x1000000, URZ, 0xfc, !UPT ;  /* 0x010000000e207892 */ /* 0x000fe2000f8efc3f */
[----:B------:R-:W-:Y:S01]  /*2540*/  FSEL R171, R174, -INF , !P3 ;  /* 0xff800000aeab7808 */ /* 0x000fe20005800000 */
[----:B------:R-:W-:Y:S01]  /*2550*/  ULOP3.LUT UR14, UR15, 0xfffffffe, UR30, 0xe2, !UPT ;  /* 0xfffffffe0f0e7892 */ /* 0x000fe2000f8ee21e */
[--C-:B------:R-:W-:Y:S01]  /*2560*/  FADD R28, R28, -R70.reuse ;  /* 0x800000461c1c7221 */ /* 0x100fe20000000000 */
[----:B------:R-:W-:Y:S01]  /*2570*/  UIMAD UR17, UR24, 0x300, UR32 ;  /* 0x00000300181178a4 */ /* 0x000fe2000f8e0220 */
[----:B------:R-:W-:Y:S01]  /*2580*/  FADD R30, R30, -R70 ;  /* 0x800000461e1e7221 */ /* 0x000fe20000000000 */
[----:B------:R-:W-:Y:S01]  /*2590*/  ULEA UR16, UR14, UR27, 0x3 ;  /* 0x0000001b0e107291 */ /* 0x000fe2000f8e183f */
[--C-:B------:R-:W-:Y:S01]  /*25a0*/  FADD R32, R32, -R68.reuse ;  /* 0x8000004420207221 */ /* 0x100fe20000000000 */
[----:B------:R-:W-:Y:S01]  /*25b0*/  UMOV UR15, 0x80000020 ;  /* 0x80000020000f7882 */ /* 0x000fe20000000000 */
[----:B------:R-:W-:Y:S01]  /*25c0*/  FADD R34, R34, -R68 ;  /* 0x8000004422227221 */ /* 0x000fe20000000000 */
[--C-:B------:R-:W-:Y:S01]  /*25d0*/  FADD R38, R38, -R66.reuse ;  /* 0x8000004226267221 */ /* 0x100fe20000000000 */
[----:B------:R-:W-:Y:S01]  /*25e0*/  UMOV UR14, UR17 ;  /* 0x00000011000e7c82 */ /* 0x000fe20008000000 */
[----:B------:R-:W-:Y:S01]  /*25f0*/  FADD R36, R36, -R66 ;  /* 0x8000004224247221 */ /* 0x000fe20000000000 */
[----:B------:R-:W-:Y:S01]  /*2600*/  FADD R37, R37, -R67 ;  /* 0x8000004325257221 */ /* 0x000fe20000000000 */
[--C-:B------:R-:W-:Y:S01]  /*2610*/  FADD R29, R29, -R71.reuse ;  /* 0x800000471d1d7221 */ /* 0x100fe20000000000 */
[----:B------:R-:W-:Y:S01]  /*2620*/  SYNCS.ARRIVE.TRANS64.A1T0 RZ, [UR16], RZ ;  /* 0x000000ffffff79a7 */ /* 0x000fe20008100010 */
[----:B------:R-:W-:Y:S01]  /*2630*/  FADD R31, R31, -R71 ;  /* 0x800000471f1f7221 */ /* 0x000fe20000000000 */
[--C-:B------:R-:W-:Y:S01]  /*2640*/  FADD R35, R35, -R69.reuse ;  /* 0x8000004523237221 */ /* 0x100fe20000000000 */
[----:B------:R-:W-:Y:S01]  /*2650*/  FADD R33, R33, -R69 ;  /* 0x8000004521217221 */ /* 0x000fe20000000000 */
[--C-:B------:R-:W-:Y:S01]  /*2660*/  FADD R43, R43, -R65.reuse ;  /* 0x800000412b2b7221 */ /* 0x100fe20000000000 */
[----:B------:R-:W-:Y:S01]  /*2670*/  FADD R41, R41, -R65 ;  /* 0x8000004129297221 */ /* 0x000fe20000000000 */
[--C-:B------:R-:W-:Y:S01]  /*2680*/  FADD R44, R44, -R210.reuse ;  /* 0x800000d22c2c7221 */ /* 0x100fe20000000000 */
[--C-:B------:R-:W-:Y:S01]  /*2690*/  FADD R45, R45, -R211.reuse ;  /* 0x800000d32d2d7221 */ /* 0x100fe20000000000 */
[----:B------:R-:W-:Y:S01]  /*26a0*/  FADD R47, R47, -R211 ;  /* 0x800000d32f2f7221 */ /* 0x000fe20000000000 */
[----:B------:R-:W-:Y:S01]  /*26b0*/  FADD R46, R46, -R210 ;  /* 0x800000d22e2e7221 */ /* 0x000fe20000000000 */
[----:B------:R-:W-:Y:S01]  /*26c0*/  FADD R48, R48, -R208 ;  /* 0x800000d030307221 */ /* 0x000fe20000000000 */
[--C-:B------:R-:W-:Y:S01]  /*26d0*/  FADD R49, R49, -R209.reuse ;  /* 0x800000d131317221 */ /* 0x100fe20000000000 */
[----:B------:R-:W-:Y:S01]  /*26e0*/  UIADD3 UR37, UR37, 0x1, URZ ;  /* 0x0000000125257890 */ /* 0x000fe2000fffe03f */
[----:B------:R-:W-:Y:S01]  /*26f0*/  FADD R51, R51, -R209 ;  /* 0x800000d133337221 */ /* 0x000fe20000000000 */
[----:B------:R-:W-:Y:S01]  /*2700*/  FADD R52, R52, -R212 ;  /* 0x800000d434347221 */ /* 0x000fe20000000000 */
[--C-:B------:R-:W-:Y:S01]  /*2710*/  FADD R42, R42, -R64.reuse ;  /* 0x800000402a2a7221 */ /* 0x100fe20000000000 */
[----:B------:R-:W-:Y:S01]  /*2720*/  UISETP.NE.AND UP0, UPT, UR37, 0x2, UPT ;  /* 0x000000022500788c */ /* 0x000fe2000bf05270 */
[----:B------:R-:W-:Y:S01]  /*2730*/  FADD R39, R39, -R67 ;  /* 0x8000004327277221 */ /* 0x000fe20000000000 */
[----:B------:R-:W-:Y:S01]  /*2740*/  FADD R40, R40, -R64 ;  /* 0x8000004028287221 */ /* 0x000fe20000000000 */
[----:B------:R-:W-:Y:S01]  /*2750*/  FADD R50, R50, -R208 ;  /* 0x800000d032327221 */ /* 0x000fe20000000000 */
[----:B------:R-:W-:Y:S01]  /*2760*/  FADD R54, R54, -R212 ;  /* 0x800000d436367221 */ /* 0x000fe20000000000 */
[--C-:B------:R-:W-:Y:S01]  /*2770*/  FADD R53, R53, -R213.reuse ;  /* 0x800000d535357221 */ /* 0x100fe20000000000 */
[----:B------:R-:W-:Y:S01]  /*2780*/  FADD R55, R55, -R213 ;  /* 0x800000d537377221 */ /* 0x000fe20000000000 */
[----:B------:R-:W-:Y:S01]  /*2790*/  USEL UR37, UR37, URZ, UP0 ;  /* 0x0000003f25257287 */ /* 0x000fe20008000000 */
[----:B--2---:R-:W-:Y:S01]  /*27a0*/  FFMA R207, R170, UR11, -R207 ;  /* 0x0000000baacf7c23 */ /* 0x004fe200080008cf */
[----:B------:R-:W-:Y:S01]  /*27b0*/  FSEL R170, R175, -INF , !P3 ;  /* 0xff800000afaa7808 */ /* 0x000fe20005800000 */
[----:B------:R-:W-:Y:S01]  /*27c0*/  FFMA R201, R201, UR11, -R206 ;  /* 0x0000000bc9c97c23 */ /* 0x000fe200080008ce */
[----:B------:R-:W-:Y:S01]  /*27d0*/  FSEL R175, R192, -INF , !P4 ;  /* 0xff800000c0af7808 */ /* 0x000fe20006000000 */
[----:B---3--:R-:W-:Y:S01]  /*27e0*/  FFMA R62, R171, UR11, -R62 ;  /* 0x0000000bab3e7c23 */ /* 0x008fe2000800083e */
[----:B------:R-:W-:Y:S01]  /*27f0*/  FSETP.GEU.AND P1, PT, R207, -126, PT ;  /* 0xc2fc0000cf00780b */ /* 0x000fe20003f2e000 */
[----:B------:R-:W-:Y:S01]  /*2800*/  FFMA R171, R170, UR11, -R63 ;  /* 0x0000000baaab7c23 */ /* 0x000fe2000800083f */
[----:B------:R-:W-:-:S02]  /*2810*/  FSETP.GEU.AND P5, PT, R201, -126, PT ;  /* 0xc2fc0000c900780b */ /* 0x000fc40003fae000 */
[----:B------:R-:W-:Y:S02]  /*2820*/  FSETP.GEU.AND P2, PT, R62, -126, PT ;  /* 0xc2fc00003e00780b */ /* 0x000fe40003f4e000 */
[----:B------:R-:W-:Y:S02]  /*2830*/  FSETP.GEU.AND P6, PT, R171, -126, PT ;  /* 0xc2fc0000ab00780b */ /* 0x000fe40003fce000 */
[----:B------:R-:W-:Y:S02]  /*2840*/  FSEL R63, R168, -INF , !P4 ;  /* 0xff800000a83f7808 */ /* 0x000fe40006000000 */
[----:B------:R-:W-:Y:S02]  /*2850*/  FSEL R168, R169, -INF , !P4 ;  /* 0xff800000a9a87808 */ /* 0x000fe40006000000 */
[----:B------:R-:W-:Y:S01]  /*2860*/  FSEL R169, R172, -INF , !P4 ;  /* 0xff800000aca97808 */ /* 0x000fe20006000000 */
[----:B------:R-:W-:Y:S01]  /*2870*/  @!P1 FMUL R207, R207, 0.5 ;  /* 0x3f000000cfcf9820 */ /* 0x000fe20000400000 */
[----:B------:R-:W-:Y:S01]  /*2880*/  FFMA R204, R63, UR11, -R204 ;  /* 0x0000000b3fcc7c23 */ /* 0x000fe200080008cc */
[----:B------:R-:W-:Y:S01]  /*2890*/  @!P5 FMUL R201, R201, 0.5 ;  /* 0x3f000000c9c9d820 */ /* 0x000fe20000400000 */
[----:B------:R-:W-:Y:S01]  /*28a0*/  FFMA R205, R168, UR11, -R205 ;  /* 0x0000000ba8cd7c23 */ /* 0x000fe200080008cd */
[----:B------:R-:W-:Y:S01]  /*28b0*/  @!P2 FMUL R62, R62, 0.5 ;  /* 0x3f0000003e3ea820 */ /* 0x000fe20000400000 */
[----:B------:R-:W1:Y:S01]  /*28c0*/  MUFU.EX2 R170, R207 ;  /* 0x000000cf00aa7308 */ /* 0x000e620000000800 */
[----:B------:R-:W-:Y:S01]  /*28d0*/  @!P6 FMUL R171, R171, 0.5 ;  /* 0x3f000000ababe820 */ /* 0x000fe20000400000 */
[----:B------:R-:W-:Y:S01]  /*28e0*/  FFMA R174, R169, UR11, -R60 ;  /* 0x0000000ba9ae7c23 */ /* 0x000fe2000800083c */
[----:B------:R-:W-:Y:S01]  /*28f0*/  FSEL R60, R173, -INF , !P4 ;  /* 0xff800000ad3c7808 */ /* 0x000fe20006000000 */
[----:B----4-:R-:W-:Y:S01]  /*2900*/  FFMA R8, R175, UR11, -R8 ;  /* 0x0000000baf087c23 */ /* 0x010fe20008000808 */
[----:B------:R-:W-:-:S03]  /*2910*/  FSEL R172, R179, -INF , !P3 ;  /* 0xff800000b3ac7808 */ /* 0x000fc60005800000 */
[----:B------:R-:W2:Y:S01]  /*2920*/  MUFU.EX2 R201, R201 ;  /* 0x000000c900c97308 */ /* 0x000ea20000000800 */
[----:B------:R-:W-:Y:S01]  /*2930*/  FFMA R173, R60, UR11, -R61 ;  /* 0x0000000b3cad7c23 */ /* 0x000fe2000800083d */
[----:B------:R-:W-:Y:S01]  /*2940*/  FSEL R61, R176, -INF , !P4 ;  /* 0xff800000b03d7808 */ /* 0x000fe20006000000 */
[----:B------:R-:W-:Y:S01]  /*2950*/  FFMA R179, R172, UR11, -R59 ;  /* 0x0000000bacb37c23 */ /* 0x000fe2000800083b */
[----:B------:R-:W-:Y:S02]  /*2960*/  FSEL R172, R183, -INF , !P3 ;  /* 0xff800000b7ac7808 */ /* 0x000fe40005800000 */
[----:B------:R-:W-:Y:S01]  /*2970*/  FSEL R176, R181, -INF , !P4 ;  /* 0xff800000b5b07808 */ /* 0x000fe20006000000 */
[----:B------:R-:W-:Y:S01]  /*2980*/  FFMA R206, R61, UR11, -R56 ;  /* 0x0000000b3dce7c23 */ /* 0x000fe20008000838 */
[----:B------:R-:W3:Y:S01]  /*2990*/  MUFU.EX2 R62, R62 ;  /* 0x0000003e003e7308 */ /* 0x000ee20000000800 */
[----:B-1----:R-:W-:Y:S01]  /*29a0*/  @!P1 FMUL R170, R170, R170 ;  /* 0x000000aaaaaa9220 */ /* 0x002fe20000400000 */
[----:B------:R-:W-:Y:S01]  /*29b0*/  FSETP.GEU.AND P1, PT, R205, -126, PT ;  /* 0xc2fc0000cd00780b */ /* 0x000fe20003f2e000 */
[----:B-----5:R-:W-:Y:S01]  /*29c0*/  FFMA R214, R172, UR11, -R23 ;  /* 0x0000000bacd67c23 */ /* 0x020fe20008000817 */
[----:B------:R-:W-:-:S02]  /*29d0*/  FSEL R56, R177, -INF , !P4 ;  /* 0xff800000b1387808 */ /* 0x000fc40006000000 */
[----:B------:R-:W-:Y:S01]  /*29e0*/  FSEL R181, R188, -INF , !P4 ;  /* 0xff800000bcb57808 */ /* 0x000fe20006000000 */
[----:B------:R-:W-:Y:S01]  /*29f0*/  FFMA R188, R176, UR11, -R21 ;  /* 0x0000000bb0bc7c23 */ /* 0x000fe20008000815 */
[----:B------:R1:W4:Y:S01]  /*2a00*/  MUFU.EX2 R63, R171 ;  /* 0x000000ab003f7308 */ /* 0x0003220000000800 */
[----:B--2---:R-:W-:Y:S01]  /*2a10*/  @!P5 FMUL R201, R201, R201 ;  /* 0x000000c9c9c9d220 */ /* 0x004fe20000400000 */
[----:B------:R-:W-:Y:S01]  /*2a20*/  FSETP.GEU.AND P5, PT, R204, -126, PT ;  /* 0xc2fc0000cc00780b */ /* 0x000fe20003fae000 */
[----:B------:R-:W-:Y:S01]  /*2a30*/  FFMA R177, R56, UR11, -R57 ;  /* 0x0000000b38b17c23 */ /* 0x000fe20008000839 */
[----:B------:R-:W-:Y:S02]  /*2a40*/  FSEL R183, R190, -INF , !P3 ;  /* 0xff800000beb77808 */ /* 0x000fe40005800000 */
[----:B------:R-:W-:Y:S01]  /*2a50*/  F2FP.F16.F32.PACK_AB R57, R170, R201 ;  /* 0x000000c9aa39723e */ /* 0x000fe200000000ff */
[----:B------:R-:W-:Y:S01]  /*2a60*/  @!P1 FMUL R205, R205, 0.5 ;  /* 0x3f000000cdcd9820 */ /* 0x000fe20000400000 */
[----:B------:R-:W-:Y:S01]  /*2a70*/  FSEL R172, R195, -INF , !P3 ;  /* 0xff800000c3ac7808 */ /* 0x000fe20005800000 */
[----:B---3--:R-:W-:Y:S01]  /*2a80*/  @!P2 FMUL R62, R62, R62 ;  /* 0x0000003e3e3ea220 */ /* 0x008fe20000400000 */
[----:B------:R-:W-:Y:S01]  /*2a90*/  FSETP.GEU.AND P2, PT, R174, -126, PT ;  /* 0xc2fc0000ae00780b */ /* 0x000fe20003f4e000 */
[----:B------:R2:W3:Y:S01]  /*2aa0*/  MUFU.EX2 R169, R205 ;  /* 0x000000cd00a97308 */ /* 0x0004e20000000800 */
[----:B-1----:R-:W-:Y:S01]  /*2ab0*/  FSEL R171, R178, -INF , !P3 ;  /* 0xff800000b2ab7808 */ /* 0x002fe20005800000 */
[----:B------:R-:W-:Y:S01]  /*2ac0*/  FFMA R183, R183, UR11, -R6 ;  /* 0x0000000bb7b77c23 */ /* 0x000fe20008000806 */
[----:B------:R-:W-:Y:S01]  /*2ad0*/  FSEL R178, R193, -INF , !P4 ;  /* 0xff800000c1b27808 */ /* 0x000fe20006000000 */
[----:B------:R-:W-:Y:S01]  /*2ae0*/  @!P5 FMUL R204, R204, 0.5 ;  /* 0x3f000000ccccd820 */ /* 0x000fe20000400000 */
[----:B------:R-:W-:Y:S01]  /*2af0*/  FFMA R172, R172, UR11, -R11 ;  /* 0x0000000bacac7c23 */ /* 0x000fe2000800080b */
[----:B----4-:R-:W-:Y:S01]  /*2b00*/  @!P6 FMUL R63, R63, R63 ;  /* 0x0000003f3f3fe220 */ /* 0x010fe20000400000 */
[----:B------:R-:W-:Y:S01]  /*2b10*/  FSETP.GEU.AND P6, PT, R173, -126, PT ;  /* 0xc2fc0000ad00780b */ /* 0x000fe20003fce000 */
[----:B------:R1:W4:Y:S01]  /*2b20*/  MUFU.EX2 R168, R204 ;  /* 0x000000cc00a87308 */ /* 0x0003220000000800 */
[----:B--2---:R-:W-:Y:S01]  /*2b30*/  FSEL R205, R184, -INF , !P4 ;  /* 0xff800000b8cd7808 */ /* 0x004fe20006000000 */
[--C-:B------:R-:W-:Y:S01]  /*2b40*/  FADD R184, R25, -R203.reuse ;  /* 0x800000cb19b87221 */ /* 0x100fe20000000000 */
[----:B------:R-:W-:Y:S01]  /*2b50*/  F2FP.F16.F32.PACK_AB R59, R63, R62 ;  /* 0x0000003e3f3b723e */ /* 0x000fe200000000ff */
[----:B------:R-:W-:Y:S01]  /*2b60*/  @!P2 FMUL R174, R174, 0.5 ;  /* 0x3f000000aeaea820 */ /* 0x000fe20000400000 */
[----:B------:R-:W-:Y:S01]  /*2b70*/  FADD R203, R27, -R203 ;  /* 0x800000cb1bcb7221 */ /* 0x000fe20000000000 */
[----:B------:R-:W-:Y:S01]  /*2b80*/  FFMA R205, R205, UR11, -R16 ;  /* 0x0000000bcdcd7c23 */ /* 0x000fe20008000810 */
[----:B------:R-:W-:Y:S01]  /*2b90*/  FFMA R178, R178, UR11, -R9 ;  /* 0x0000000bb2b27c23 */ /* 0x000fe20008000809 */
[----:B------:R2:W5:Y:S01]  /*2ba0*/  MUFU.EX2 R60, R174 ;  /* 0x000000ae003c7308 */ /* 0x0005620000000800 */
[----:B---3--:R-:W-:Y:S01]  /*2bb0*/  @!P1 FMUL R169, R169, R169 ;  /* 0x000000a9a9a99220 */ /* 0x008fe20000400000 */
[----:B-1----:R-:W-:Y:S01]  /*2bc0*/  FSEL R204, R185, -INF , !P4 ;  /* 0xff800000b9cc7808 */ /* 0x002fe20006000000 */
[----:B------:R-:W-:Y:S01]  /*2bd0*/  FMUL R201, R201, UR12 ;  /* 0x0000000cc9c97c20 */ /* 0x000fe20008400000 */
[----:B------:R-:W-:Y:S01]  /*2be0*/  @!P6 FMUL R173, R173, 0.5 ;  /* 0x3f000000adade820 */ /* 0x000fe20000400000 */
[----:B------:R-:W-:Y:S01]  /*2bf0*/  FSEL R185, R186, -INF , !P3 ;  /* 0xff800000bab97808 */ /* 0x000fe20005800000 */
[----:B------:R-:W-:Y:S01]  /*2c00*/  FMUL R170, R170, UR12 ;  /* 0x0000000caaaa7c20 */ /* 0x000fe20008400000 */
[----:B------:R-:W-:Y:S01]  /*2c10*/  FSEL R186, R187, -INF , !P3 ;  /* 0xff800000bbba7808 */ /* 0x000fe20005800000 */
[----:B------:R1:W3:Y:S01]  /*2c20*/  MUFU.EX2 R61, R173 ;  /* 0x000000ad003d7308 */ /* 0x0002e20000000800 */
[----:B----4-:R-:W-:Y:S01]  /*2c30*/  @!P5 FMUL R168, R168, R168 ;  /* 0x000000a8a8a8d220 */ /* 0x010fe20000400000 */
[----:B--2---:R-:W-:Y:S01]  /*2c40*/  FFMA R174, R171, UR11, -R58 ;  /* 0x0000000babae7c23 */ /* 0x004fe2000800083a */
[----:B------:R-:W-:Y:S01]  /*2c50*/  FSEL R171, R182, -INF , !P3 ;  /* 0xff800000b6ab7808 */ /* 0x000fe20005800000 */
[----:B------:R-:W-:Y:S01]  /*2c60*/  FFMA R18, R185, UR11, -R18 ;  /* 0x0000000bb9127c23 */ /* 0x000fe20008000812 */
[----:B------:R-:W-:Y:S01]  /*2c70*/  FSEL R182, R191, -INF , !P3 ;  /* 0xff800000bfb67808 */ /* 0x000fe20005800000 */
[----:B------:R-:W-:Y:S01]  /*2c80*/  FFMA R19, R186, UR11, -R19 ;  /* 0x0000000bba137c23 */ /* 0x000fe20008000813 */
[----:B------:R-:W-:Y:S01]  /*2c90*/  F2FP.F16.F32.PACK_AB R56, R169, R168 ;  /* 0x000000a8a938723e */ /* 0x000fe200000000ff */
[----:B------:R-:W-:Y:S01]  /*2ca0*/  FFMA R207, R171, UR11, -R22 ;  /* 0x0000000babcf7c23 */ /* 0x000fe20008000816 */
[----:B-----5:R-:W-:Y:S01]  /*2cb0*/  @!P2 FMUL R60, R60, R60 ;  /* 0x0000003c3c3ca220 */ /* 0x020fe20000400000 */
[----:B------:R-:W-:Y:S01]  /*2cc0*/  FSETP.GEU.AND P5, PT, R174, -126, PT ;  /* 0xc2fc0000ae00780b */ /* 0x000fe20003fae000 */
[----:B------:R-:W-:Y:S01]  /*2cd0*/  FFMA R204, R204, UR11, -R17 ;  /* 0x0000000bcccc7c23 */ /* 0x000fe20008000811 */
[----:B-1----:R-:W-:Y:S01]  /*2ce0*/  FSEL R173, R180, -INF , !P4 ;  /* 0xff800000b4ad7808 */ /* 0x002fe20006000000 */
[----:B------:R-:W-:Y:S01]  /*2cf0*/  FFMA R182, R182, UR11, -R7 ;  /* 0x0000000bb6b67c23 */ /* 0x000fe20008000807 */
[----:B------:R-:W-:Y:S01]  /*2d00*/  FSETP.GEU.AND P2, PT, R177, -126, PT ;  /* 0xc2fc0000b100780b */ /* 0x000fe20003f4e000 */
[----:B------:R-:W-:Y:S01]  /*2d10*/  FMUL R168, R168, UR12 ;  /* 0x0000000ca8a87c20 */ /* 0x000fe20008400000 */
[----:B------:R-:W-:Y:S01]  /*2d20*/  FSEL R180, R189, -INF , !P4 ;  /* 0xff800000bdb47808 */ /* 0x000fe20006000000 */
[----:B---3--:R-:W-:Y:S01]  /*2d30*/  @!P6 FMUL R61, R61, R61 ;  /* 0x0000003d3d3de220 */ /* 0x008fe20000400000 */
[----:B------:R-:W-:Y:S01]  /*2d40*/  FSETP.GEU.AND P6, PT, R179, -126, PT ;  /* 0xc2fc0000b300780b */ /* 0x000fe20003fce000 */
[----:B------:R-:W-:Y:S01]  /*2d50*/  FFMA R187, R173, UR11, -R20 ;  /* 0x0000000badbb7c23 */ /* 0x000fe20008000814 */
[----:B------:R-:W-:Y:S01]  /*2d60*/  FSEL R171, R196, -INF , !P4 ;  /* 0xff800000c4ab7808 */ /* 0x000fe20006000000 */
[----:B------:R-:W-:Y:S01]  /*2d70*/  FFMA R180, R180, UR11, -R5 ;  /* 0x0000000bb4b47c23 */ /* 0x000fe20008000805 */
[----:B------:R-:W-:Y:S01]  /*2d80*/  F2FP.F16.F32.PACK_AB R58, R61, R60 ;  /* 0x0000003c3d3a723e */ /* 0x000fe200000000ff */
[----:B------:R-:W-:Y:S01]  /*2d90*/  @!P5 FMUL R174, R174, 0.5 ;  /* 0x3f000000aeaed820 */ /* 0x000fe20000400000 */
[----:B------:R-:W-:Y:S01]  /*2da0*/  FSETP.GEU.AND P1, PT, R206, -126, PT ;  /* 0xc2fc0000ce00780b */ /* 0x000fe20003f2e000 */
[----:B------:R-:W-:Y:S01]  /*2db0*/  FFMA R12, R171, UR11, -R12 ;  /* 0x0000000bab0c7c23 */ /* 0x000fe2000800080c */
[----:B------:R-:W-:Y:S01]  /*2dc0*/  WARPGROUP.ARRIVE ;  /* 0x00000000000079c5 */ /* 0x000fe20000000000 */
[----:B------:R1:W2:Y:S01]  /*2dd0*/  MUFU.EX2 R22, R174 ;  /* 0x000000ae00167308 */ /* 0x0002a20000000800 */
[----:B------:R-:W-:Y:S01]  /*2de0*/  @!P2 FMUL R177, R177, 0.5 ;  /* 0x3f000000b1b1a820 */ /* 0x000fe20000400000 */
[----:B------:R-:W-:Y:S01]  /*2df0*/  FMUL R169, R169, UR12 ;  /* 0x0000000ca9a97c20 */ /* 0x000fe20008400000 */
[----:B------:R-:W-:Y:S01]  /*2e00*/  FMUL R170, R170, R203 ;  /* 0x000000cbaaaa7220 */ /* 0x000fe20000400000 */
[----:B------:R-:W-:Y:S01]  /*2e10*/  @!P6 FMUL R179, R179, 0.5 ;  /* 0x3f000000b3b3e820 */ /* 0x000fe20000400000 */
[----:B------:R-:W-:Y:S01]  /*2e20*/  HGMMA.64x96x16.F32 R72, R56, gdesc[UR12].tnspB, R72, gsb0 ;  /* 0x4160000c38487df0 */ /* 0x000fe20008000848 */
[----:B------:R-:W-:Y:S01]  /*2e30*/  UIADD3 UR14, UR17, 0x40, URZ ;  /* 0x00000040110e7890 */ /* 0x000fe2000fffe03f */
[----:B------:R-:W-:Y:S01]  /*2e40*/  FMUL R169, R169, R184 ;  /* 0x000000b8a9a97220 */ /* 0x000fe20000400000 */
[----:B------:R3:W4:Y:S01]  /*2e50*/  MUFU.EX2 R23, R179 ;  /* 0x000000b300177308 */ /* 0x0007220000000800 */
[----:B-1----:R-:W-:Y:S01]  /*2e60*/  FSEL R174, R197, -INF , !P4 ;  /* 0xff800000c5ae7808 */ /* 0x002fe20006000000 */
[----:B------:R-:W-:Y:S01]  /*2e70*/  @!P1 FMUL R206, R206, 0.5 ;  /* 0x3f000000cece9820 */ /* 0x000fe20000400000 */
[----:B------:R-:W-:Y:S01]  /*2e80*/  FSETP.GEU.AND P4, PT, R214, -126, PT ;  /* 0xc2fc0000d600780b */ /* 0x000fe20003f8e000 */
[----:B------:R-:W-:-:S02]  /*2e90*/  UMOV UR15, 0x80000020 ;  /* 0x80000020000f7882 */ /* 0x000fc40000000000 */
[----:B------:R-:W-:Y:S02]  /*2ea0*/  FFMA R13, R174, UR11, -R13 ;  /* 0x0000000bae0d7c23 */ /* 0x000fe4000800080d */
[----:B------:R-:W1:Y:S01]  /*2eb0*/  MUFU.EX2 R173, R177 ;  /* 0x000000b100ad7308 */ /* 0x000e620000000800 */
[----:B--2---:R-:W-:Y:S01]  /*2ec0*/  @!P5 FMUL R22, R22, R22 ;  /* 0x000000161616d220 */ /* 0x004fe20000400000 */
[----:B------:R-:W-:Y:S01]  /*2ed0*/  FSETP.GEU.AND P5, PT, R187, -126, PT ;  /* 0xc2fc0000bb00780b */ /* 0x000fe20003fae000 */
[--C-:B---3--:R-:W-:Y:S01]  /*2ee0*/  FADD R179, R24, -R202.reuse ;  /* 0x800000ca18b37221 */ /* 0x108fe20000000000 */
[----:B------:R-:W-:-:S03]  /*2ef0*/  FADD R202, R26, -R202 ;  /* 0x800000ca1aca7221 */ /* 0x000fc60000000000 */
[----:B------:R-:W-:Y:S01]  /*2f00*/  FMUL R168, R168, R179 ;  /* 0x000000b3a8a87220 */ /* 0x000fe20000400000 */
[----:B------:R-:W-:Y:S01]  /*2f10*/  @!P4 FMUL R214, R214, 0.5 ;  /* 0x3f000000d6d6c820 */ /* 0x000fe20000400000 */
[----:B----4-:R-:W-:Y:S01]  /*2f20*/  @!P6 FMUL R23, R23, R23 ;  /* 0x000000171717e220 */ /* 0x010fe20000400000 */
[----:B------:R-:W-:Y:S01]  /*2f30*/  FSETP.GEU.AND P6, PT, R188, -126, PT ;  /* 0xc2fc0000bc00780b */ /* 0x000fe20003fce000 */
[----:B------:R-:W-:Y:S01]  /*2f40*/  FMUL R201, R201, R202 ;  /* 0x000000cac9c97220 */ /* 0x000fe20000400000 */
[----:B------:R-:W2:Y:S01]  /*2f50*/  MUFU.EX2 R21, R214 ;  /* 0x000000d600157308 */ /* 0x000ea20000000800 */
[----:B------:R-:W-:Y:S02]  /*2f60*/  F2FP.F16.F32.PACK_AB R11, R169, R168 ;  /* 0x000000a8a90b723e */ /* 0x000fe400000000ff */
[----:B------:R-:W-:Y:S01]  /*2f70*/  @!P5 FMUL R187, R187, 0.5 ;  /* 0x3f000000bbbbd820 */ /* 0x000fe20000400000 */
[----:B------:R-:W-:Y:S01]  /*2f80*/  F2FP.F16.F32.PACK_AB R25, R23, R22 ;  /* 0x000000161719723e */ /* 0x000fe200000000ff */
[----:B-1----:R-:W-:Y:S01]  /*2f90*/  @!P2 FMUL R173, R173, R173 ;  /* 0x000000adadada220 */ /* 0x002fe20000400000 */
[----:B------:R-:W-:-:S02]  /*2fa0*/  FSETP.GEU.AND P2, PT, R205, -126, PT ;  /* 0xc2fc0000cd00780b */ /* 0x000fc40003f4e000 */
[----:B------:R-:W1:Y:S01]  /*2fb0*/  MUFU.EX2 R176, R187 ;  /* 0x000000bb00b07308 */ /* 0x000e620000000800 */
[----:B------:R-:W-:Y:S02]  /*2fc0*/  F2FP.F16.F32.PACK_AB R9, R170, R201 ;  /* 0x000000c9aa09723e */ /* 0x000fe400000000ff */
[----:B------:R-:W-:-:S05]  /*2fd0*/  @!P6 FMUL R188, R188, 0.5 ;  /* 0x3f000000bcbce820 */ /* 0x000fca0000400000 */
[----:B------:R-:W3:Y:S01]  /*2fe0*/  MUFU.EX2 R177, R188 ;  /* 0x000000bc00b17308 */ /* 0x000ee20000000800 */
[----:B--2---:R-:W-:Y:S01]  /*2ff0*/  @!P4 FMUL R21, R21, R21 ;  /* 0x000000151515c220 */ /* 0x004fe20000400000 */
[----:B------:R-:W-:Y:S01]  /*3000*/  FSETP.GEU.AND P4, PT, R204, -126, PT ;  /* 0xc2fc0000cc00780b */ /* 0x000fe20003f8e000 */
[----:B------:R-:W-:-:S05]  /*3010*/  @!P2 FMUL R205, R205, 0.5 ;  /* 0x3f000000cdcda820 */ /* 0x000fca0000400000 */
[----:B------:R-:W2:Y:S01]  /*3020*/  MUFU.EX2 R6, R205 ;  /* 0x000000cd00067308 */ /* 0x000ea20000000800 */
[----:B-1----:R-:W-:Y:S01]  /*3030*/  @!P5 FMUL R176, R176, R176 ;  /* 0x000000b0b0b0d220 */ /* 0x002fe20000400000 */
[----:B------:R-:W-:-:S05]  /*3040*/  FSETP.GEU.AND P5, PT, R183, -126, PT ;  /* 0xc2fc0000b700780b */ /* 0x000fca0003fae000 */
[----:B------:R-:W-:Y:S01]  /*3050*/  @!P4 FMUL R204, R204, 0.5 ;  /* 0x3f000000ccccc820 */ /* 0x000fe20000400000 */
[----:B---3--:R-:W-:Y:S01]  /*3060*/  @!P6 FMUL R177, R177, R177 ;  /* 0x000000b1b1b1e220 */ /* 0x008fe20000400000 */
[----:B------:R-:W-:Y:S02]  /*3070*/  FSETP.GEU.AND P6, PT, R182, -126, PT ;  /* 0xc2fc0000b600780b */ /* 0x000fe40003fce000 */
[----:B------:R-:W1:Y:S02]  /*3080*/  MUFU.EX2 R7, R204 ;  /* 0x000000cc00077308 */ /* 0x000e640000000800 */
[----:B------:R-:W-:Y:S02]  /*3090*/  F2FP.F16.F32.PACK_AB R26, R177, R176 ;  /* 0x000000b0b11a723e */ /* 0x000fe400000000ff */
[----:B------:R-:W-:Y:S01]  /*30a0*/  @!P5 FMUL R183, R183, 0.5 ;  /* 0x3f000000b7b7d820 */ /* 0x000fe20000400000 */
[----:B--2---:R-:W-:Y:S01]  /*30b0*/  @!P2 FMUL R6, R6, R6 ;  /* 0x000000060606a220 */ /* 0x004fe20000400000 */
[----:B------:R-:W-:-:S05]  /*30c0*/  FSETP.GEU.AND P2, PT, R172, -126, PT ;  /* 0xc2fc0000ac00780b */ /* 0x000fca0003f4e000 */
[----:B------:R-:W-:-:S04]  /*30d0*/  @!P6 FMUL R182, R182, 0.5 ;  /* 0x3f000000b6b6e820 */ /* 0x000fc80000400000 */
[----:B------:R-:W2:Y:S01]  /*30e0*/  MUFU.EX2 R5, R182 ;  /* 0x000000b600057308 */ /* 0x000ea20000000800 */
[----:B-1----:R-:W-:-:S03]  /*30f0*/  @!P4 FMUL R7, R7, R7 ;  /* 0x000000070707c220 */ /* 0x002fc60000400000 */
[----:B------:R-:W-:Y:S01]  /*3100*/  @!P2 FMUL R172, R172, 0.5 ;  /* 0x3f000000acaca820 */ /* 0x000fe20000400000 */
[----:B--2---:R-:W-:Y:S01]  /*3110*/  @!P6 FMUL R5, R5, R5 ;  /* 0x000000050505e220 */ /* 0x004fe20000400000 */
[----:B------:R-:W-:-:S13]  /*3120*/  FSETP.GEU.AND P6, PT, R178, -126, PT ;  /* 0xc2fc0000b200780b */ /* 0x000fda0003fce000 */
[----:B------:R-:W-:Y:S01]  /*3130*/  @!P6 FMUL R178, R178, 0.5 ;  /* 0x3f000000b2b2e820 */ /* 0x000fe20000400000 */
[----:B------:R-:W-:Y:S02]  /*3140*/  WARPGROUP.DEPBAR.LE gsb0, 0x0 ;  /* 0x00008000000079c5 */ /* 0x000fe40000010000 */
[----:B------:R-:W-:Y:S01]  /*3150*/  FSEL R59, R194, -INF , !P3 ;  /* 0xff800000c23b7808 */ /* 0x000fe20005800000 */
[----:B------:R-:W1:Y:S01]  /*3160*/  MUFU.EX2 R58, R206 ;  /* 0x000000ce003a7308 */ /* 0x000e620000000800 */
[----:B------:R-:W-:Y:S02]  /*3170*/  FSEL R57, R198, -INF , !P3 ;  /* 0xff800000c6397808 */ /* 0x000fe40005800000 */
[----:B------:R-:W-:Y:S01]  /*3180*/  FSEL R56, R199, -INF , !P3 ;  /* 0xff800000c7387808 */ /* 0x000fe20005800000 */
[----:B------:R-:W-:Y:S01]  /*3190*/  FFMA R10, R59, UR11, -R10 ;  /* 0x0000000b3b0a7c23 */ /* 0x000fe2000800080a */
[----:B------:R-:W-:Y:S01]  /*31a0*/  FSETP.GEU.AND P3, PT, R207, -126, PT ;  /* 0xc2fc0000cf00780b */ /* 0x000fe20003f6e000 */
[----:B------:R-:W-:-:S02]  /*31b0*/  FFMA R14, R57, UR11, -R14 ;  /* 0x0000000b390e7c23 */ /* 0x000fc4000800080e */
[----:B------:R-:W2:Y:S01]  /*31c0*/  MUFU.EX2 R57, R172 ;  /* 0x000000ac00397308 */ /* 0x000ea20000000800 */
[----:B------:R-:W-:Y:S02]  /*31d0*/  FFMA R56, R56, UR11, -R15 ;  /* 0x0000000b38387c23 */ /* 0x000fe4000800080f */
[----:B------:R-:W-:-:S05]  /*31e0*/  FSETP.GEU.AND P4, PT, R14, -126, PT ;  /* 0xc2fc00000e00780b */ /* 0x000fca0003f8e000 */
[----:B------:R-:W3:Y:S01]  /*31f0*/  MUFU.EX2 R15, R178 ;  /* 0x000000b2000f7308 */ /* 0x000ee20000000800 */
[----:B-1----:R-:W-:Y:S01]  /*3200*/  @!P1 FMUL R58, R58, R58 ;  /* 0x0000003a3a3a9220 */ /* 0x002fe20000400000 */
[----:B------:R-:W-:Y:S01]  /*3210*/  @!P3 FMUL R207, R207, 0.5 ;  /* 0x3f000000cfcfb820 */ /* 0x000fe20000400000 */
[----:B------:R-:W-:-:S03]  /*3220*/  FSETP.GEU.AND P1, PT, R19, -126, PT ;  /* 0xc2fc00001300780b */ /* 0x000fc60003f2e000 */
[----:B------:R-:W-:Y:S02]  /*3230*/  F2FP.F16.F32.PACK_AB R24, R173, R58 ;  /* 0x0000003aad18723e */ /* 0x000fe400000000ff */
[----:B------:R-:W1:Y:S01]  /*3240*/  MUFU.EX2 R20, R207 ;  /* 0x000000cf00147308 */ /* 0x000e620000000800 */
[----:B--2---:R-:W-:Y:S01]  /*3250*/  @!P2 FMUL R57, R57, R57 ;  /* 0x000000393939a220 */ /* 0x004fe20000400000 */
[----:B------:R-:W-:Y:S01]  /*3260*/  FSETP.GEU.AND P2, PT, R13, -126, PT ;  /* 0xc2fc00000d00780b */ /* 0x000fe20003f4e000 */
[----:B------:R-:W-:-:S05]  /*3270*/  @!P4 FMUL R14, R14, 0.5 ;  /* 0x3f0000000e0ec820 */ /* 0x000fca0000400000 */
[----:B------:R-:W-:Y:S01]  /*3280*/  @!P1 FMUL R19, R19, 0.5 ;  /* 0x3f00000013139820 */ /* 0x000fe20000400000 */
[----:B------:R-:W2:Y:S01]  /*3290*/  MUFU.EX2 R14, R14 ;  /* 0x0000000e000e7308 */ /* 0x000ea20000000800 */
[----:B---3--:R-:W-:-:S05]  /*32a0*/  @!P6 FMUL R15, R15, R15 ;  /* 0x0000000f0f0fe220 */ /* 0x008fca0000400000 */
[----:B------:R-:W-:Y:S01]  /*32b0*/  @!P2 FMUL R13, R13, 0.5 ;  /* 0x3f0000000d0da820 */ /* 0x000fe20000400000 */
[----:B-1----:R-:W-:Y:S01]  /*32c0*/  @!P3 FMUL R20, R20, R20 ;  /* 0x000000141414b220 */ /* 0x002fe20000400000 */
[----:B------:R-:W-:Y:S01]  /*32d0*/  FSETP.GEU.AND P3, PT, R18, -126, PT ;  /* 0xc2fc00001200780b */ /* 0x000fe20003f6e000 */
[----:B------:R-:W1:Y:S03]  /*32e0*/  MUFU.EX2 R17, R19 ;  /* 0x0000001300117308 */ /* 0x000e660000000800 */
[----:B------:R-:W-:-:S04]  /*32f0*/  F2FP.F16.F32.PACK_AB R27, R21, R20 ;  /* 0x00000014151b723e */ /* 0x000fc800000000ff */
[----:B------:R-:W-:Y:S01]  /*3300*/  WARPGROUP.ARRIVE ;  /* 0x00000000000079c5 */ /* 0x000fe20000000000 */
[----:B------:R-:W3:Y:S01]  /*3310*/  MUFU.EX2 R13, R13 ;  /* 0x0000000d000d7308 */ /* 0x000ee20000000800 */
[----:B--2---:R-:W-:-:S03]  /*3320*/  @!P4 FMUL R14, R14, R14 ;  /* 0x0000000e0e0ec220 */ /* 0x004fc60000400000 */
[----:B------:R-:W-:Y:S01]  /*3330*/  @!P3 FMUL R18, R18, 0.5 ;  /* 0x3f0000001212b820 */ /* 0x000fe20000400000 */
[----:B------:R-:W-:Y:S01]  /*3340*/  HGMMA.64x96x16.F32 R72, R24, gdesc[UR12].tnspB, R72, gsb0 ;  /* 0x4160000c18487df0 */ /* 0x000fe20008000848 */
[----:B------:R-:W-:Y:S02]  /*3350*/  UIADD3 UR14, UR17, 0x80, URZ ;  /* 0x00000080110e7890 */ /* 0x000fe4000fffe03f */
[----:B------:R2:W4:Y:S01]  /*3360*/  MUFU.EX2 R16, R18 ;  /* 0x0000001200107308 */ /* 0x0005220000000800 */
[----:B-1----:R-:W-:Y:S01]  /*3370*/  @!P1 FMUL R17, R17, R17 ;  /* 0x0000001111119220 */ /* 0x002fe20000400000 */
[----:B------:R-:W-:Y:S01]  /*3380*/  FSETP.GEU.AND P1, PT, R180, -126, PT ;  /* 0xc2fc0000b400780b */ /* 0x000fe20003f2e000 */
[----:B------:R-:W-:Y:S01]  /*3390*/  UMOV UR15, 0x80000020 ;  /* 0x80000020000f7882 */ /* 0x000fe20000000000 */
[----:B--2---:R-:W-:Y:S01]  /*33a0*/  FFMA R18, R181, UR11, -R4 ;  /* 0x0000000bb5127c23 */ /* 0x004fe20008000804 */
[----:B---3--:R-:W-:-:S03]  /*33b0*/  @!P2 FMUL R13, R13, R13 ;  /* 0x0000000d0d0da220 */ /* 0x008fc60000400000 */
[----:B------:R-:W1:Y:S01]  /*33c0*/  MUFU.EX2 R4, R183 ;  /* 0x000000b700047308 */ /* 0x000e620000000800 */
[----:B------:R-:W-:-:S06]  /*33d0*/  ISETP.NE.AND P2, PT, RZ, UR9, PT ;  /* 0x00000009ff007c0c */ /* 0x000fcc000bf45270 */
[----:B------:R-:W-:Y:S01]  /*33e0*/  @!P1 FMUL R180, R180, 0.5 ;  /* 0x3f000000b4b49820 */ /* 0x000fe20000400000 */
[----:B----4-:R-:W-:Y:S01]  /*33f0*/  @!P3 FMUL R16, R16, R16 ;  /* 0x000000101010b220 */ /* 0x010fe20000400000 */
[----:B------:R-:W-:Y:S02]  /*3400*/  FSETP.GEU.AND P3, PT, R18, -126, PT ;  /* 0xc2fc00001200780b */ /* 0x000fe40003f6e000 */
[----:B------:R-:W2:Y:S01]  /*3410*/  MUFU.EX2 R19, R180 ;  /* 0x000000b400137308 */ /* 0x000ea20000000800 */
[----:B-1----:R-:W-:Y:S01]  /*3420*/  @!P5 FMUL R4, R4, R4 ;  /* 0x000000040404d220 */ /* 0x002fe20000400000 */
[----:B------:R-:W-:-:S09]  /*3430*/  FSETP.GEU.AND P5, PT, R10, -126, PT ;  /* 0xc2fc00000a00780b */ /* 0x000fd20003fae000 */
[----:B------:R-:W-:Y:S01]  /*3440*/  @!P3 FMUL R18, R18, 0.5 ;  /* 0x3f0000001212b820 */ /* 0x000fe20000400000 */
[----:B--2---:R-:W-:-:S05]  /*3450*/  @!P1 FMUL R19, R19, R19 ;  /* 0x0000001313139220 */ /* 0x004fca0000400000 */
[----:B------:R-:W1:Y:S01]  /*3460*/  MUFU.EX2 R18, R18 ;  /* 0x0000001200127308 */ /* 0x000e620000000800 */
[----:B------:R-:W-:Y:S01]  /*3470*/  FSETP.GEU.AND P1, PT, R8, -126, PT ;  /* 0xc2fc00000800780b */ /* 0x000fe20003f2e000 */
[----:B------:R-:W-:-:S06]  /*3480*/  @!P5 FMUL R10, R10, 0.5 ;  /* 0x3f0000000a0ad820 */ /* 0x000fcc0000400000 */
[----:B------:R-:W2:Y:S06]  /*3490*/  MUFU.EX2 R10, R10 ;  /* 0x0000000a000a7308 */ /* 0x000eac0000000800 */
[----:B------:R-:W-:Y:S01]  /*34a0*/  @!P1 FMUL R8, R8, 0.5 ;  /* 0x3f00000008089820 */ /* 0x000fe20000400000 */
[----:B-1----:R-:W-:Y:S01]  /*34b0*/  @!P3 FMUL R18, R18, R18 ;  /* 0x000000121212b220 */ /* 0x002fe20000400000 */
[----:B------:R-:W-:-:S04]  /*34c0*/  FSETP.GEU.AND P3, PT, R56, -126, PT ;  /* 0xc2fc00003800780b */ /* 0x000fc80003f6e000 */
[----:B------:R-:W1:Y:S01]  /*34d0*/  MUFU.EX2 R8, R8 ;  /* 0x0000000800087308 */ /* 0x000e620000000800 */
[----:B--2---:R-:W-:Y:S01]  /*34e0*/  @!P5 FMUL R10, R10, R10 ;  /* 0x0000000a0a0ad220 */ /* 0x004fe20000400000 */
[----:B------:R-:W-:-:S07]  /*34f0*/  FSETP.GEU.AND P5, PT, R12, -126, PT ;  /* 0xc2fc00000c00780b */ /* 0x000fce0003fae000 */
[----:B------:R-:W-:Y:S01]  /*3500*/  @!P3 FMUL R56, R56, 0.5 ;  /* 0x3f0000003838b820 */ /* 0x000fe20000400000 */
[----:B-1----:R-:W-:-:S05]  /*3510*/  @!P1 FMUL R8, R8, R8 ;  /* 0x0000000808089220 */ /* 0x002fca0000400000 */
[----:B------:R-:W-:-:S06]  /*3520*/  @!P5 FMUL R12, R12, 0.5 ;  /* 0x3f0000000c0cd820 */ /* 0x000fcc0000400000 */
[----:B------:R-:W1:Y:S02]  /*3530*/  MUFU.EX2 R12, R12 ;  /* 0x0000000c000c7308 */ /* 0x000e640000000800 */
[----:B-1----:R-:W-:Y:S01]  /*3540*/  @!P5 FMUL R12, R12, R12 ;  /* 0x0000000c0c0cd220 */ /* 0x002fe20000400000 */
[----:B------:R-:W-:Y:S02]  /*3550*/  WARPGROUP.DEPBAR.LE gsb0, 0x0 ;  /* 0x00008000000079c5 */ /* 0x000fe40000010000 */
[----:B------:R-:W-:Y:S02]  /*3560*/  F2FP.F16.F32.PACK_AB R25, R17, R16 ;  /* 0x000000101119723e */ /* 0x000fe400000000ff */
[----:B------:R-:W-:Y:S02]  /*3570*/  F2FP.F16.F32.PACK_AB R24, R7, R6 ;  /* 0x000000060718723e */ /* 0x000fe400000000ff */
[----:B------:R-:W-:Y:S02]  /*3580*/  F2FP.F16.F32.PACK_AB R27, R5, R4 ;  /* 0x00000004051b723e */ /* 0x000fe400000000ff */
[----:B------:R-:W-:-:S04]  /*3590*/  F2FP.F16.F32.PACK_AB R26, R19, R18 ;  /* 0x00000012131a723e */ /* 0x000fc800000000ff */
[----:B------:R-:W-:-:S06]  /*35a0*/  WARPGROUP.ARRIVE ;  /* 0x00000000000079c5 */ /* 0x000fcc0000000000 */
[----:B------:R-:W-:Y:S01]  /*35b0*/  HGMMA.64x96x16.F32 R72, R24, gdesc[UR12].tnspB, R72, gsb0 ;  /* 0x4160000c18487df0 */ /* 0x000fe20008000848 */
[----:B------:R-:W-:Y:S01]  /*35c0*/  UIADD3 UR14, UR17, 0xc0, URZ ;  /* 0x000000c0110e7890 */ /* 0x000fe2000fffe03f */
[----:B------:R-:W-:Y:S01]  /*35d0*/  UMOV UR15, 0x80000020 ;  /* 0x80000020000f7882 */ /* 0x000fe20000000000 */
[----:B------:R-:W-:Y:S02]  /*35e0*/  WARPGROUP.DEPBAR.LE gsb0, 0x0 ;  /* 0x00008000000079c5 */ /* 0x000fe40000010000 */
[----:B------:R-:W-:Y:S01]  /*35f0*/  FMUL R25, R60, UR12 ;  /* 0x0000000c3c197c20 */ /* 0x000fe20008400000 */
[----:B------:R-:W-:Y:S01]  /*3600*/  FMUL R24, R61, UR12 ;  /* 0x0000000c3d187c20 */ /* 0x000fe20008400000 */
[----:B------:R-:W-:Y:S02]  /*3610*/  FMUL R26, R63, UR12 ;  /* 0x0000000c3f1a7c20 */ /* 0x000fe40008400000 */
[----:B------:R-:W-:Y:S01]  /*3620*/  FMUL R28, R25, R28 ;  /* 0x0000001c191c7220 */ /* 0x000fe20000400000 */
[----:B------:R-:W-:Y:S01]  /*3630*/  FMUL R25, R62, UR12 ;  /* 0x0000000c3e197c20 */ /* 0x000fe20008400000 */
[----:B------:R-:W-:Y:S01]  /*3640*/  FMUL R29, R24, R29 ;  /* 0x0000001d181d7220 */ /* 0x000fe20000400000 */
[----:B------:R-:W-:Y:S01]  /*3650*/  FMUL R31, R26, R31 ;  /* 0x0000001f1a1f7220 */ /* 0x000fe20000400000 */
[----:B------:R-:W-:Y:S01]  /*3660*/  F2FP.F16.F32.PACK_AB R24, R15, R8 ;  /* 0x000000080f18723e */ /* 0x000fe200000000ff */
[----:B------:R-:W-:Y:S01]  /*3670*/  FMUL R30, R25, R30 ;  /* 0x0000001e191e7220 */ /* 0x000fe20000400000 */
[----:B------:R-:W-:Y:S01]  /*3680*/  FMUL R25, R22, UR12 ;  /* 0x0000000c16197c20 */ /* 0x000fe20008400000 */
[----:B------:R-:W-:Y:S01]  /*3690*/  FMUL R22, R23, UR12 ;  /* 0x0000000c17167c20 */ /* 0x000fe20008400000 */
[----:B------:R-:W-:Y:S01]  /*36a0*/  FMUL R23, R58, UR12 ;  /* 0x0000000c3a177c20 */ /* 0x000fe20008400000 */
[----:B------:R-:W-:Y:S01]  /*36b0*/  F2FP.F16.F32.PACK_AB R26, R13, R12 ;  /* 0x0000000c0d1a723e */ /* 0x000fe200000000ff */
[----:B------:R-:W-:Y:S01]  /*36c0*/  FMUL R34, R25, R34 ;  /* 0x0000002219227220 */ /* 0x000fe20000400000 */
[----:B------:R-:W-:Y:S01]  /*36d0*/  FMUL R25, R20, UR12 ;  /* 0x0000000c14197c20 */ /* 0x000fe20008400000 */
[----:B------:R-:W-:Y:S01]  /*36e0*/  FMUL R32, R23, R32 ;  /* 0x0000002017207220 */ /* 0x000fe20000400000 */
[----:B------:R-:W-:Y:S01]  /*36f0*/  FMUL R20, R177, UR12 ;  /* 0x0000000cb1147c20 */ /* 0x000fe20008400000 */
[----:B------:R-:W1:Y:S01]  /*3700*/  MUFU.EX2 R23, R56 ;  /* 0x0000003800177308 */ /* 0x000e620000000800 */
[----:B------:R-:W-:Y:S01]  /*3710*/  FMUL R38, R25, R38 ;  /* 0x0000002619267220 */ /* 0x000fe20000400000 */
[----:B------:R-:W-:Y:S01]  /*3720*/  FMUL R25, R176, UR12 ;  /* 0x0000000cb0197c20 */ /* 0x000fe20008400000 */
[----:B------:R-:W-:Y:S01]  /*3730*/  FMUL R20, R20, R37 ;  /* 0x0000002514147220 */ /* 0x000fe20000400000 */
[----:B------:R-:W-:Y:S01]  /*3740*/  FMUL R35, R22, R35 ;  /* 0x0000002316237220 */ /* 0x000fe20000400000 */
[----:B------:R-:W-:Y:S01]  /*3750*/  FMUL R22, R173, UR12 ;  /* 0x0000000cad167c20 */ /* 0x000fe20008400000 */
[----:B------:R-:W-:Y:S01]  /*3760*/  FMUL R25, R25, R36 ;  /* 0x0000002419197220 */ /* 0x000fe20000400000 */
[----:B------:R-:W-:-:S02]  /*3770*/  F2FP.F16.F32.PACK_AB R29, R29, R28 ;  /* 0x0000001c1d1d723e */ /* 0x000fc400000000ff */
[----:B------:R-:W-:Y:S01]  /*3780*/  FMUL R33, R22, R33 ;  /* 0x0000002116217220 */ /* 0x000fe20000400000 */
[----:B------:R-:W-:Y:S01]  /*3790*/  FMUL R22, R21, UR12 ;  /* 0x0000000c15167c20 */ /* 0x000fe20008400000 */
[----:B------:R-:W-:Y:S01]  /*37a0*/  F2FP.F16.F32.PACK_AB R37, R20, R25 ;  /* 0x000000191425723e */ /* 0x000fe200000000ff */
[----:B------:R-:W-:Y:S01]  /*37b0*/  FMUL R21, R16, UR12 ;  /* 0x0000000c10157c20 */ /* 0x000fe20008400000 */
[----:B------:R-:W-:Y:S01]  /*37c0*/  F2FP.F16.F32.PACK_AB R25, R57, R10 ;  /* 0x0000000a3919723e */ /* 0x000fe200000000ff */
[----:B------:R-:W-:Y:S01]  /*37d0*/  FMUL R16, R17, UR12 ;  /* 0x0000000c11107c20 */ /* 0x000fe20008400000 */
[----:B------:R-:W-:Y:S01]  /*37e0*/  FMUL R17, R6, UR12 ;  /* 0x0000000c06117c20 */ /* 0x000fe20008400000 */
[----:B------:R-:W-:Y:S01]  /*37f0*/  FMUL R6, R7, UR12 ;  /* 0x0000000c07067c20 */ /* 0x000fe20008400000 */
[----:B-1----:R-:W-:Y:S01]  /*3800*/  @!P3 FMUL R23, R23, R23 ;  /* 0x000000171717b220 */ /* 0x002fe20000400000 */
[----:B------:R-:W-:Y:S01]  /*3810*/  FMUL R7, R18, UR12 ;  /* 0x0000000c12077c20 */ /* 0x000fe20008400000 */
[----:B------:R-:W-:Y:S01]  /*3820*/  FMUL R18, R16, R43 ;  /* 0x0000002b10127220 */ /* 0x000fe20000400000 */
[----:B------:R-:W-:Y:S01]  /*3830*/  FMUL R16, R6, R41 ;  /* 0x0000002906107220 */ /* 0x000fe20000400000 */
[----:B------:R-:W-:Y:S01]  /*3840*/  FMUL R6, R19, UR12 ;  /* 0x0000000c13067c20 */ /* 0x000fe20008400000 */
[----:B------:R-:W-:Y:S01]  /*3850*/  F2FP.F16.F32.PACK_AB R27, R23, R14 ;  /* 0x0000000e171b723e */ /* 0x000fe200000000ff */
[----:B------:R-:W-:Y:S01]  /*3860*/  FMUL R44, R7, R44 ;  /* 0x0000002c072c7220 */ /* 0x000fe20000400000 */
[----:B------:R-:W-:Y:S01]  /*3870*/  FMUL R7, R4, UR12 ;  /* 0x0000000c04077c20 */ /* 0x000fe20008400000 */
[----:B------:R-:W-:Y:S01]  /*3880*/  FMUL R4, R5, UR12 ;  /* 0x0000000c05047c20 */ /* 0x000fe20008400000 */
[----:B------:R-:W-:Y:S01]  /*3890*/  WARPGROUP.ARRIVE ;  /* 0x00000000000079c5 */ /* 0x000fe20000000000 */
[----:B------:R-:W-:Y:S01]  /*38a0*/  FMUL R45, R6, R45 ;  /* 0x0000002d062d7220 */ /* 0x000fe20000400000 */
[----:B------:R-:W-:Y:S01]  /*38b0*/  FMUL R5, R8, UR12 ;  /* 0x0000000c08057c20 */ /* 0x000fe20008400000 */
[----:B------:R-:W-:Y:S01]  /*38c0*/  FMUL R6, R4, R47 ;  /* 0x0000002f04067220 */ /* 0x000fe20000400000 */
[----:B------:R-:W-:Y:S01]  /*38d0*/  FMUL R4, R15, UR12 ;  /* 0x0000000c0f047c20 */ /* 0x000fe20008400000 */
[----:B------:R-:W-:Y:S01]  /*38e0*/  FMUL R7, R7, R46 ;  /* 0x0000002e07077220 */ /* 0x000fe20000400000 */
[----:B------:R-:W-:Y:S01]  /*38f0*/  HGMMA.64x96x16.F32 R72, R24, gdesc[UR12].tnspB, R72, gsb0 ;  /* 0x4160000c18487df0 */ /* 0x000fe20008000848 */
[----:B------:R-:W-:Y:S01]  /*3900*/  FMUL R48, R5, R48 ;  /* 0x0000003005307220 */ /* 0x000fe20000400000 */
[----:B------:R-:W-:Y:S01]  /*3910*/  FMUL R49, R4, R49 ;  /* 0x0000003104317220 */ /* 0x000fe20000400000 */
[----:B------:R-:W-:Y:S01]  /*3920*/  FMUL R4, R57, UR12 ;  /* 0x0000000c39047c20 */ /* 0x000fe20008400000 */
[----:B------:R-:W-:Y:S01]  /*3930*/  FMUL R5, R12, UR12 ;  /* 0x0000000c0c057c20 */ /* 0x000fe20008400000 */
[----:B------:R-:W-:Y:S01]  /*3940*/  F2FP.F16.F32.PACK_AB R15, R6, R7 ;  /* 0x00000007060f723e */ /* 0x000fe200000000ff */
[----:B------:R-:W-:Y:S01]  /*3950*/  FMUL R6, R13, UR12 ;  /* 0x0000000c0d067c20 */ /* 0x000fe20008400000 */
[----:B------:R-:W-:Y:S01]  /*3960*/  FMUL R51, R4, R51 ;  /* 0x0000003304337220 */ /* 0x000fe20000400000 */
[----:B------:R-:W-:Y:S01]  /*3970*/  FMUL R13, R5, R52 ;  /* 0x00000034050d7220 */ /* 0x000fe20000400000 */
[----:B------:R-:W-:Y:S01]  /*3980*/  FMUL R7, R10, UR12 ;  /* 0x0000000c0a077c20 */ /* 0x000fe20008400000 */
[----:B------:R-:W-:Y:S01]  /*3990*/  FMUL R5, R14, UR12 ;  /* 0x0000000c0e057c20 */ /* 0x000fe20008400000 */
[----:B------:R-:W-:Y:S01]  /*39a0*/  FMUL R4, R23, UR12 ;  /* 0x0000000c17047c20 */ /* 0x000fe20008400000 */
[----:B------:R-:W-:Y:S01]  /*39b0*/  USEL UR14, URZ, 0x1, UP0 ;  /* 0x000000013f0e7887 */ /* 0x000fe20008000000 */
[----:B------:R-:W-:Y:S01]  /*39c0*/  FMUL R21, R21, R42 ;  /* 0x0000002a15157220 */ /* 0x000fe20000400000 */
[----:B------:R-:W-:Y:S01]  /*39d0*/  FMUL R39, R22, R39 ;  /* 0x0000002716277220 */ /* 0x000fe20000400000 */
[----:B------:R-:W-:Y:S01]  /*39e0*/  FMUL R17, R17, R40 ;  /* 0x0000002811117220 */ /* 0x000fe20000400000 */
[----:B------:R-:W-:Y:S01]  /*39f0*/  FMUL R50, R7, R50 ;  /* 0x0000003207327220 */ /* 0x000fe20000400000 */
[----:B------:R-:W-:Y:S01]  /*3a00*/  FMUL R6, R6, R53 ;  /* 0x0000003506067220 */ /* 0x000fe20000400000 */
[----:B------:R-:W-:Y:S01]  /*3a10*/  FMUL R23, R5, R54 ;  /* 0x0000003605177220 */ /* 0x000fe20000400000 */
[----:B------:R-:W-:Y:S01]  /*3a20*/  FMUL R4, R4, R55 ;  /* 0x0000003704047220 */ /* 0x000fe20000400000 */
[----:B------:R-:W-:Y:S01]  /*3a30*/  ULOP3.LUT UR23, UR23, UR14, URZ, 0x3c, !UPT ;  /* 0x0000000e17177292 */ /* 0x000fe2000f8e3c3f */
[----:B------:R-:W-:-:S02]  /*3a40*/  F2FP.F16.F32.PACK_AB R19, R18, R21 ;  /* 0x000000151213723e */ /* 0x000fc400000000ff */
[----:B------:R-:W-:Y:S02]  /*3a50*/  F2FP.F16.F32.PACK_AB R31, R31, R30 ;  /* 0x0000001e1f1f723e */ /* 0x000fe400000000ff */
[----:B------:R-:W-:Y:S02]  /*3a60*/  F2FP.F16.F32.PACK_AB R33, R33, R32 ;  /* 0x000000202121723e */ /* 0x000fe400000000ff */
[----:B------:R-:W-:Y:S02]  /*3a70*/  F2FP.F16.F32.PACK_AB R35, R35, R34 ;  /* 0x000000222323723e */ /* 0x000fe400000000ff */
[----:B------:R-:W-:Y:S02]  /*3a80*/  F2FP.F16.F32.PACK_AB R39, R39, R38 ;  /* 0x000000262727723e */ /* 0x000fe400000000ff */
[----:B------:R-:W-:Y:S02]  /*3a90*/  F2FP.F16.F32.PACK_AB R17, R16, R17 ;  /* 0x000000111011723e */ /* 0x000fe400000000ff */
[----:B------:R-:W-:-:S02]  /*3aa0*/  F2FP.F16.F32.PACK_AB R21, R45, R44 ;  /* 0x0000002c2d15723e */ /* 0x000fc400000000ff */
[----:B------:R-:W-:Y:S02]  /*3ab0*/  F2FP.F16.F32.PACK_AB R7, R49, R48 ;  /* 0x000000303107723e */ /* 0x000fe400000000ff */
[----:B------:R-:W-:Y:S02]  /*3ac0*/  F2FP.F16.F32.PACK_AB R5, R51, R50 ;  /* 0x000000323305723e */ /* 0x000fe400000000ff */
[----:B------:R-:W-:Y:S02]  /*3ad0*/  F2FP.F16.F32.PACK_AB R13, R6, R13 ;  /* 0x0000000d060d723e */ /* 0x000fe400000000ff */
[----:B------:R-:W-:Y:S01]  /*3ae0*/  F2FP.F16.F32.PACK_AB R23, R4, R23 ;  /* 0x000000170417723e */ /* 0x000fe200000000ff */
[----:B------:R-:W-:Y:S02]  /*3af0*/  WARPGROUP.DEPBAR.LE gsb0, 0x0 ;  /* 0x00008000000079c5 */ /* 0x000fe40000010000 */
[----:B------:R-:W-:Y:S05]  /*3b00*/  @P2 BRA `(.L_x_24) ;  /* 0x0000000000182947 */ /* 0x000fea0003800000 */
[----:B------:R-:W-:Y:S01]  /*3b10*/  ULEA UR14, UR37, UR39, 0x1 ;  /* 0x00000027250e7291 */ /* 0x000fe2000f8e083f */
[----:B------:R-:W-:-:S03]  /*3b20*/  IMAD.U32 R4, RZ, RZ, UR23 ;  /* 0x00000017ff047e24 */ /* 0x000fc6000f8e00ff */
[----:B------:R-:W-:Y:S02]  /*3b30*/  ULEA UR14, UR14, UR36, 0x3 ;  /* 0x000000240e0e7291 */ /* 0x000fe4000f8e183f */
[----:B------:R-:W-:-:S07]  /*3b40*/  SHF.L.U32 R4, R4, 0x1f, RZ ;  /* 0x0000001f04047819 */ /* 0x000fce00000006ff */
[----:B------:R-:W1:Y:S02]  /*3b50*/  SYNCS.PHASECHK.TRANS64.TRYWAIT P1, [UR14+0x284a0], R4 ;  /* 0x0284a004ff0075a7 */ /* 0x000e64000802014e */
[----:B-1----:R-:W-:Y:S05]  /*3b60*/  @!P1 BRA `(.L_x_25) ;  /* 0x0000006c001c9947 */ /* 0x002fea0003800000 */
.L_x_24:
[----:B------:R2:W-:Y:S04]  /*3b70*/  STS [R0+0xc000], R11 ;  /* 0x00c0000b00007388 */ /* 0x0005e80000000800 */
        /* <DEDUP_REMOVED lines=14> */
[----:B------:R2:W-:Y:S01]  /*3c60*/  STS [R0+0xc780], R23 ;  /* 0x00c7801700007388 */ /* 0x0005e20000000800 */
[----:B------:R-:W-:Y:S01]  /*3c70*/  @!PT LDS RZ, [RZ] ;  /* 0x00000000fffff984 */ /* 0x000fe20000000800 */
[----:B------:R-:W-:Y:S01]  /*3c80*/  @!PT LDS RZ, [RZ] ;  /* 0x00000000fffff984 */ /* 0x000fe20000000800 */
[----:B------:R-:W-:Y:S01]  /*3c90*/  @!PT LDS RZ, [RZ] ;  /* 0x00000000fffff984 */ /* 0x000fe20000000800 */
[----:B------:R-:W-:Y:S01]  /*3ca0*/  @!PT LDS RZ, [RZ] ;  /* 0x00000000fffff984 */ /* 0x000fe20000000800 */
[----:B------:R3:W-:Y:S06]  /*3cb0*/  MEMBAR.ALL.CTA ;  /* 0x0000000000007992 */ /* 0x0007ec0000008000 */
[----:B---3--:R-:W3:Y:S01]  /*3cc0*/  FENCE.VIEW.ASYNC.S ;  /* 0x00000000000073c6 */ /* 0x008ee20000000000 */
[----:B------:R-:W-:Y:S05]  /*3cd0*/  @P2 BRA `(.L_x_26) ;  /* 0x0000000000242947 */ /* 0x000fea0003800000 */
[----:B------:R-:W-:Y:S02]  /*3ce0*/  USHF.L.U32 UR14, UR37, 0x1, URZ ;  /* 0x00000001250e7899 */ /* 0x000fe4000800063f */
[----:B------:R-:W-:Y:S02]  /*3cf0*/  UIADD3 UR37, UR37, 0x1, URZ ;  /* 0x0000000125257890 */ /* 0x000fe4000fffe03f */
[----:B------:R-:W-:Y:S02]  /*3d00*/  ULOP3.LUT UR14, UR14, 0xfffffffe, UR30, 0xe2, !UPT ;  /* 0xfffffffe0e0e7892 */ /* 0x000fe4000f8ee21e */
[----:B------:R-:W-:Y:S02]  /*3d10*/  UISETP.NE.AND UP0, UPT, UR37, 0x2, UPT ;  /* 0x000000022500788c */ /* 0x000fe4000bf05270 */
[----:B------:R-:W-:Y:S02]  /*3d20*/  ULEA UR14, UR14, UR36, 0x3 ;  /* 0x000000240e0e7291 */ /* 0x000fe4000f8e183f */
[----:B------:R-:W-:-:S07]  /*3d30*/  USEL UR37, UR37, URZ, UP0 ;  /* 0x0000003f25257287 */ /* 0x000fce0008000000 */
[----:B---3--:R-:W-:Y:S01]  /*3d40*/  SYNCS.ARRIVE.TRANS64.A1T0 RZ, [UR14+0x284a0], RZ ;  /* 0x0284a0ffffff79a7 */ /* 0x008fe2000810000e */
[----:B------:R-:W-:-:S04]  /*3d50*/  USEL UR14, URZ, 0x1, UP0 ;  /* 0x000000013f0e7887 */ /* 0x000fc80008000000 */
[----:B------:R-:W-:-:S12]  /*3d60*/  ULOP3.LUT UR23, UR23, UR14, URZ, 0x3c, !UPT ;  /* 0x0000000e17177292 */ /* 0x000fd8000f8e3c3f */
.L_x_26:
[----:B------:R-:W-:-:S06]  /*3d70*/  UISETP.NE.AND UP0, UPT, UR9, 0x1, UPT ;  /* 0x000000010900788c */ /* 0x000fcc000bf05270 */
[----:B------:R-:W-:-:S13]  /*3d80*/  PLOP3.LUT P1, PT, PT, PT, UP0, 0x80, 0x0 ;  /* 0x000000000000781c */ /* 0x000fda0003f2f008 */
[----:B------:R-:W-:Y:S05]  /*3d90*/  @!P1 BRA `(.L_x_27) ;  /* 0x0000000000bc9947 */ /* 0x000fea0003800000 */
[----:B------:R-:W-:Y:S01]  /*3da0*/  UIADD3 UR14, UR36, 0xc000, URZ ;  /* 0x0000c000240e7890 */ /* 0x000fe2000fffe03f */
[----:B---3--:R-:W-:Y:S01]  /*3db0*/  WARPGROUP.ARRIVE ;  /* 0x00000000000079c5 */ /* 0x008fe20000000000 */
[----:B------:R-:W-:Y:S02]  /*3dc0*/  UIMAD UR26, UR26, 0x300, UR32 ;  /* 0x000003001a1a78a4 */ /* 0x000fe4000f8e0220 */
[----:B------:R-:W-:Y:S01]  /*3dd0*/  USHF.R.U32.HI UR14, URZ, 0x4, UR14 ;  /* 0x000000043f0e7899 */ /* 0x000fe2000801160e */
[----:B------:R-:W-:Y:S01]  /*3de0*/  UMOV UR19, 0x80000020 ;  /* 0x8000002000137882 */ /* 0x000fe20000000000 */
[----:B------:R-:W-:Y:S02]  /*3df0*/  UMOV UR17, 0x40 ;  /* 0x0000004000117882 */ /* 0x000fe40000000000 */
[----:B------:R-:W-:Y:S01]  /*3e00*/  ULOP3.LUT UR14, UR14, 0x3fff, URZ, 0xc0, !UPT ;  /* 0x00003fff0e0e7892 */ /* 0x000fe2000f8ec03f */
[----:B------:R-:W-:Y:S01]  /*3e10*/  UMOV UR18, UR26 ;  /* 0x0000001a00127c82 */ /* 0x000fe20008000000 */
[----:B------:R-:W-:-:S02]  /*3e20*/  UISETP.NE.AND UP0, UPT, UR20, 0x3, UPT ;  /* 0x000000031400788c */ /* 0x000fc4000bf05270 */
[----:B------:R-:W-:-:S04]  /*3e30*/  ULOP3.LUT UR14, UR14, 0x80000, URZ, 0xfc, !UPT ;  /* 0x000800000e0e7892 */ /* 0x000fc8000f8efc3f */
[----:B------:R-:W-:Y:S01]  /*3e40*/  ULEA UR14, UR9, UR14, 0x9 ;  /* 0x0000000e090e7291 */ /* 0x000fe2000f8e483f */
[----:B------:R-:W-:-:S06]  /*3e50*/  PLOP3.LUT P2, PT, PT, PT, UP0, 0x80, 0x0 ;  /* 0x000000000000781c */ /* 0x000fcc0003f4f008 */
[----:B------:R-:W-:Y:S02]  /*3e60*/  UMOV UR16, UR14 ;  /* 0x0000000e00107c82 */ /* 0x000fe40008000000 */
[----:B------:R-:W-:Y:S01]  /*3e70*/  HGMMA.64x96x16.F32 R120, gdesc[UR16].tnspB, R120, gsb0 ;  /* 0x41600000107879f0 */ /* 0x000fe20008000878 */
[----:B------:R-:W-:Y:S02]  /*3e80*/  UIADD3 UR18, UR26, 0x40, URZ ;  /* 0x000000401a127890 */ /* 0x000fe4000fffe03f */
[----:B------:R-:W-:Y:S01]  /*3e90*/  UIADD3 UR16, UR14, 0x10, URZ ;  /* 0x000000100e107890 */ /* 0x000fe2000fffe03f */
[----:B------:R-:W-:Y:S01]  /*3ea0*/  UMOV UR19, 0x80000020 ;  /* 0x8000002000137882 */ /* 0x000fe20000000000 */
[----:B------:R-:W-:Y:S01]  /*3eb0*/  UMOV UR17, 0x40 ;  /* 0x0000004000117882 */ /* 0x000fe20000000000 */
[----:B------:R-:W-:Y:S02]  /*3ec0*/  WARPGROUP.DEPBAR.LE gsb0, 0x0 ;  /* 0x00008000000079c5 */ /* 0x000fe40000010000 */
[----:B------:R-:W-:-:S06]  /*3ed0*/  WARPGROUP.ARRIVE ;  /* 0x00000000000079c5 */ /* 0x000fcc0000000000 */
        /* <DEDUP_REMOVED lines=14> */
[----:B------:R-:W-:Y:S03]  /*3fc0*/  HGMMA.64x96x16.F32 R120, gdesc[UR16].tnspB, R120, gsb0 ;  /* 0x41600000107879f0 */ /* 0x000fe60008000878 */
[----:B------:R-:W-:Y:S02]  /*3fd0*/  WARPGROUP.DEPBAR.LE gsb0, 0x0 ;  /* 0x00008000000079c5 */ /* 0x000fe40000010000 */
[----:B------:R-:W-:Y:S05]  /*3fe0*/  @!P2 BRA `(.L_x_28) ;  /* 0x000000000004a947 */ /* 0x000fea0003800000 */
[----:B------:R-:W-:Y:S01]  /*3ff0*/  BPT.TRAP 0x1 ;  /* 0x000000040000795c */ /* 0x000fe20000300000 */
.L_x_28:
[----:B------:R-:W-:Y:S01]  /*4000*/  ULEA UR14, UR6, UR36, 0x3 ;  /* 0x00000024060e7291 */ /* 0x000fe2000f8e183f */
[----:B-1----:R-:W-:-:S05]  /*4010*/  IMAD.U32 R4, RZ, RZ, UR21 ;  /* 0x00000015ff047e24 */ /* 0x002fca000f8e00ff */
[----:B------:R-:W-:-:S04]  /*4020*/  SHF.L.U32 R4, R4, 0x1f, RZ ;  /* 0x0000001f04047819 */ /* 0x000fc800000006ff */
[----:B------:R-:W1:Y:S02]  /*4030*/  SYNCS.PHASECHK.TRANS64.TRYWAIT P1, [UR14+0x28490], R4 ;  /* 0x02849004ff0075a7 */ /* 0x000e64000802014e */
[----:B-1----:R-:W-:Y:S05]  /*4040*/  @!P1 BRA `(.L_x_29) ;  /* 0x0000006400fc9947 */ /* 0x002fea0003800000 */
.L_x_136:
[----:B------:R-:W-:Y:S05]  /*4050*/  @!P2 BRA `(.L_x_30) ;  /* 0x000000000004a947 */ /* 0x000fea0003800000 */
[----:B------:R-:W-:Y:S01]  /*4060*/  BPT.TRAP 0x1 ;  /* 0x000000040000795c */ /* 0x000fe20000300000 */
.L_x_30:
[----:B------:R-:W-:Y:S01]  /*4070*/  SYNCS.ARRIVE.TRANS64.A1T0 RZ, [UR14+0x28480], RZ ;  /* 0x028480ffffff79a7 */ /* 0x000fe2000810000e */
[----:B------:R-:W-:Y:S05]  /*4080*/  BRA `(.L_x_31) ;  /* 0x0000001000c47947 */ /* 0x000fea0003800000 */
.L_x_27:
[----:B------:R-:W-:Y:S01]  /*4090*/  ULEA UR14, UR37, UR39, 0x1 ;  /* 0x00000027250e7291 */ /* 0x000fe2000f8e083f */
[----:B-1----:R-:W-:-:S03]  /*40a0*/  IMAD.U32 R4, RZ, RZ, UR23 ;  /* 0x00000017ff047e24 */ /* 0x002fc6000f8e00ff */
[----:B------:R-:W-:Y:S02]  /*40b0*/  ULEA UR14, UR14, UR27, 0x3 ;  /* 0x0000001b0e0e7291 */ /* 0x000fe4000f8e183f */
[----:B------:R-:W-:-:S07]  /*40c0*/  SHF.L.U32 R4, R4, 0x1f, RZ ;  /* 0x0000001f04047819 */ /* 0x000fce00000006ff */
[----:B---3--:R-:W1:Y:S02]  /*40d0*/  SYNCS.PHASECHK.TRANS64.TRYWAIT P1, [UR14], R4 ;  /* 0x00000004ff0075a7 */ /* 0x008e64000802014e */
[----:B-1----:R-:W-:Y:S05]  /*40e0*/  @!P1 BRA `(.L_x_32) ;  /* 0x0000006400ec9947 */ /* 0x002fea0003800000 */
.L_x_137:
[----:B------:R-:W-:Y:S01]  /*40f0*/  UIADD3 UR14, UR36, 0xc000, URZ ;  /* 0x0000c000240e7890 */ /* 0x000fe2000fffe03f */
[----:B--2---:R-:W-:Y:S01]  /*4100*/  WARPGROUP.ARRIVE ;  /* 0x00000000000079c5 */ /* 0x004fe20000000000 */
[----:B------:R-:W-:Y:S02]  /*4110*/  ULOP3.LUT UR33, UR22, 0x2, URZ, 0x3c, !UPT ;  /* 0x0000000216217892 */ /* 0x000fe4000f8e3c3f */
[----:B------:R-:W-:Y:S02]  /*4120*/  USHF.R.U32.HI UR14, URZ, 0x4, UR14 ;  /* 0x000000043f0e7899 */ /* 0x000fe4000801160e */
[----:B------:R-:W-:Y:S02]  /*4130*/  ULOP3.LUT UR34, UR31, 0x1000000, URZ, 0xfc, !UPT ;  /* 0x010000001f227892 */ /* 0x000fe4000f8efc3f */
[----:B------:R-:W-:Y:S02]  /*4140*/  ULOP3.LUT UR15, UR14, 0x3fff, URZ, 0xc0, !UPT ;  /* 0x00003fff0e0f7892 */ /* 0x000fe4000f8ec03f */
[----:B------:R-:W-:-:S02]  /*4150*/  UIMAD UR18, UR33, 0x300, UR34 ;  /* 0x00000300211278a4 */ /* 0x000fc4000f8e0222 */
[----:B------:R-:W-:Y:S01]  /*4160*/  ULOP3.LUT UR14, UR15, 0x400000, URZ, 0xfc, !UPT ;  /* 0x004000000f0e7892 */ /* 0x000fe2000f8efc3f */
[----:B------:R-:W-:Y:S01]  /*4170*/  UMOV UR19, 0x80000020 ;  /* 0x8000002000137882 */ /* 0x000fe20000000000 */
[----:B------:R-:W-:Y:S01]  /*4180*/  UMOV UR17, 0x8 ;  /* 0x0000000800117882 */ /* 0x000fe20000000000 */
[----:B------:R-:W-:Y:S02]  /*4190*/  UIADD3 UR31, UR34, 0x40, URZ ;  /* 0x00000040221f7890 */ /* 0x000fe4000fffe03f */
[----:B------:R-:W-:Y:S02]  /*41a0*/  ULOP3.LUT UR15, UR15, 0x80000, URZ, 0xfc, !UPT ;  /* 0x000800000f0f7892 */ /* 0x000fe4000f8efc3f */
[----:B------:R-:W-:Y:S01]  /*41b0*/  UMOV UR16, UR14 ;  /* 0x0000000e00107c82 */ /* 0x000fe20008000000 */
[----:B------:R-:W-:Y:S01]  /*41c0*/  UIMAD UR33, UR33, 0x300, UR31 ;  /* 0x00000300212178a4 */ /* 0x000fe2000f8e021f */
[----:B------:R-:W-:Y:S01]  /*41d0*/  HGMMA.64x96x16.F32 R24, gdesc[UR16].tnspA.tnspB, RZ, !UPT, gsb0 ;  /* 0x61600000101879f0 */ /* 0x000fe2000c0008ff */
[----:B------:R-:W-:Y:S01]  /*41e0*/  UIADD3 UR16, UR14, 0x80, URZ ;  /* 0x000000800e107890 */ /* 0x000fe2000fffe03f */
[----:B------:R-:W-:Y:S01]  /*41f0*/  UMOV UR19, 0x80000020 ;  /* 0x8000002000137882 */ /* 0x000fe20000000000 */
[----:B------:R-:W-:Y:S01]  /*4200*/  UMOV UR17, 0x8 ;  /* 0x0000000800117882 */ /* 0x000fe20000000000 */
[----:B------:R-:W-:-:S02]  /*4210*/  UIMAD UR31, UR22, 0x300, UR31 ;  /* 0x00000300161f78a4 */ /* 0x000fc4000f8e021f */
[----:B------:R-:W-:Y:S01]  /*4220*/  UMOV UR18, UR33 ;  /* 0x0000002100127c82 */ /* 0x000fe20008000000 */
[----:B------:R-:W-:Y:S02]  /*4230*/  UIMAD UR26, UR26, 0x300, UR32 ;  /* 0x000003001a1a78a4 */ /* 0x000fe4000f8e0220 */
[----:B------:R-:W-:-:S06]  /*4240*/  UISETP.NE.AND UP0, UPT, UR20, 0x3, UPT ;  /* 0x000000031400788c */ /* 0x000fcc000bf05270 */
[----:B------:R-:W-:Y:S01]  /*4250*/  PLOP3.LUT P1, PT, PT, PT, UP0, 0x80, 0x0 ;  /* 0x000000000000781c */ /* 0x000fe20003f2f008 */
[----:B------:R-:W-:Y:S02]  /*4260*/  WARPGROUP.DEPBAR.LE gsb0, 0x0 ;  /* 0x00008000000079c5 */ /* 0x000fe40000010000 */
[----:B------:R-:W-:-:S06]  /*4270*/  WARPGROUP.ARRIVE ;  /* 0x00000000000079c5 */ /* 0x000fcc0000000000 */
[----:B------:R-:W-:Y:S01]  /*4280*/  HGMMA.64x96x16.F32 R24, gdesc[UR16].tnspA.tnspB, R24, gsb0 ;  /* 0x61600000101879f0 */ /* 0x000fe20008000818 */
[----:B------:R-:W-:Y:S02]  /*4290*/  UIADD3 UR18, UR33, 0x40, URZ ;  /* 0x0000004021127890 */ /* 0x000fe4000fffe03f */
[----:B------:R-:W-:Y:S01]  /*42a0*/  UIADD3 UR16, UR14, 0x100, URZ ;  /* 0x000001000e107890 */ /* 0x000fe2000fffe03f */
[----:B------:R-:W-:Y:S01]  /*42b0*/  UMOV UR19, 0x80000020 ;  /* 0x8000002000137882 */ /* 0x000fe20000000000 */
[----:B------:R-:W-:Y:S01]  /*42c0*/  UMOV UR17, 0x8 ;  /* 0x0000000800117882 */ /* 0x000fe20000000000 */
        /* <DEDUP_REMOVED lines=10> */
[----:B------:R-:W-:Y:S02]  /*4370*/  UIMAD UR18, UR22, 0x300, UR34 ;  /* 0x00000300161278a4 */ /* 0x000fe4000f8e0222 */
[----:B------:R-:W-:Y:S01]  /*4380*/  UIADD3 UR16, UR14, 0x200, URZ ;  /* 0x000002000e107890 */ /* 0x000fe2000fffe03f */
[----:B------:R-:W-:Y:S01]  /*4390*/  UMOV UR19, 0x80000020 ;  /* 0x8000002000137882 */ /* 0x000fe20000000000 */
[----:B------:R-:W-:Y:S01]  /*43a0*/  UMOV UR17, 0x8 ;  /* 0x0000000800117882 */ /* 0x000fe20000000000 */
[----:B------:R-:W-:Y:S02]  /*43b0*/  WARPGROUP.DEPBAR.LE gsb0, 0x0 ;  /* 0x00008000000079c5 */ /* 0x000fe40000010000 */
[----:B------:R-:W-:-:S06]  /*43c0*/  WARPGROUP.ARRIVE ;  /* 0x00000000000079c5 */ /* 0x000fcc0000000000 */
[----:B------:R-:W-:Y:S01]  /*43d0*/  HGMMA.64x96x16.F32 R24, gdesc[UR16].tnspA.tnspB, R24, gsb0 ;  /* 0x61600000101879f0 */ /* 0x000fe20008000818 */
[----:B------:R-:W-:Y:S01]  /*43e0*/  UIADD3 UR16, UR14, 0x280, URZ ;  /* 0x000002800e107890 */ /* 0x000fe2000fffe03f */
[----:B------:R-:W-:Y:S01]  /*43f0*/  UMOV UR18, UR31 ;  /* 0x0000001f00127c82 */ /* 0x000fe20008000000 */
        /* <DEDUP_REMOVED lines=16> */
[----:B------:R-:W-:-:S04]  /*4500*/  USHF.L.U32 UR14, UR37, 0x1, URZ ;  /* 0x00000001250e7899 */ /* 0x000fc8000800063f */
[----:B------:R-:W-:-:S04]  /*4510*/  ULOP3.LUT UR30, UR14, 0xfffffffe, UR30, 0xe2, !UPT ;  /* 0xfffffffe0e1e7892 */ /* 0x000fc8000f8ee21e */
[----:B------:R-:W-:Y:S01]  /*4520*/  ULEA UR27, UR30, UR27, 0x3 ;  /* 0x0000001b1e1b7291 */ /* 0x000fe2000f8e183f */
        /* <DEDUP_REMOVED lines=32> */
[----:B------:R-:W-:Y:S01]  /*4730*/  SYNCS.ARRIVE.TRANS64.A1T0 RZ, [UR27], RZ ;  /* 0x000000ffffff79a7 */ /* 0x000fe2000810001b */
[----:B------:R-:W-:Y:S05]  /*4740*/  @!P1 BRA `(.L_x_33) ;  /* 0x0000000000049947 */ /* 0x000fea0003800000 */
[----:B------:R-:W-:Y:S01]  /*4750*/  BPT.TRAP 0x1 ;  /* 0x000000040000795c */ /* 0x000fe20000300000 */
.L_x_33:
[----:B------:R-:W-:Y:S01]  /*4760*/  ULEA UR18, UR6, UR36, 0x3 ;  /* 0x0000002406127291 */ /* 0x000fe2000f8e183f */
[----:B-1----:R-:W-:-:S05]  /*4770*/  IMAD.U32 R4, RZ, RZ, UR21 ;  /* 0x00000015ff047e24 */ /* 0x002fca000f8e00ff */
[----:B------:R-:W-:-:S04]  /*4780*/  SHF.L.U32 R4, R4, 0x1f, RZ ;  /* 0x0000001f04047819 */ /* 0x000fc800000006ff */
[----:B------:R-:W1:Y:S02]  /*4790*/  SYNCS.PHASECHK.TRANS64.TRYWAIT P2, [UR18+0x28490], R4 ;  /* 0x02849004ff0075a7 */ /* 0x000e640008040152 */
[----:B-1----:R-:W-:Y:S05]  /*47a0*/  @!P2 BRA `(.L_x_34) ;  /* 0x000000600054a947 */ /* 0x002fea0003800000 */
.L_x_138:
[----:B------:R-:W2:Y:S01]  /*47b0*/  S2UR UR16, SR_SWINHI ;  /* 0x00000000001079c3 */ /* 0x000ea20000002f00 */
[----:B------:R-:W-:-:S04]  /*47c0*/  UIMAD UR14, UR6, 0x1800, URZ ;  /* 0x00001800060e78a4 */ /* 0x000fc8000f8e023f */
[----:B------:R-:W-:Y:S02]  /*47d0*/  USHF.R.S32.HI UR17, URZ, 0x1f, UR14 ;  /* 0x0000001f3f117899 */ /* 0x000fe4000801140e */
[----:B------:R-:W-:-:S04]  /*47e0*/  IADD3 R182, P2, R2, UR14, RZ ;  /* 0x0000000e02b67c10 */ /* 0x000fc8000ff5e0ff */
[----:B-1----:R-:W-:Y:S01]  /*47f0*/  LEA.HI.X.SX32 R5, R2, UR17, 0x1, P2 ;  /* 0x0000001102057c11 */ /* 0x002fe200090f0eff */
[----:B------:R-:W-:Y:S01]  /*4800*/  UMOV UR14, UR36 ;  /* 0x00000024000e7c82 */ /* 0x000fe20008000000 */
[----:B--2---:R-:W-:Y:S01]  /*4810*/  UMOV UR15, UR16 ;  /* 0x00000010000f7c82 */ /* 0x004fe20008000000 */
[----:B------:R-:W-:-:S04]  /*4820*/  LEA R183, P2, R182, UR14, 0x2 ;  /* 0x0000000eb6b77c11 */ /* 0x000fc8000f8410ff */
[----:B------:R-:W-:Y:S02]  /*4830*/  LEA.HI.X R182, R182, UR15, R5, 0x2, P2 ;  /* 0x0000000fb6b67c11 */ /* 0x000fe400090f1405 */
[C---:B------:R-:W-:Y:S02]  /*4840*/  IADD3 R5, P5, R183.reuse, 0x1c000, RZ ;  /* 0x0001c000b7057810 */ /* 0x040fe40007fbe0ff */
[C---:B------:R-:W-:Y:S02]  /*4850*/  IADD3 R179, P2, R183.reuse, 0x1cc00, RZ ;  /* 0x0001cc00b7b37810 */ /* 0x040fe40007f5e0ff */
[C---:B------:R-:W-:Y:S02]  /*4860*/  IADD3 R177, P4, R183.reuse, 0x1c020, RZ ;  /* 0x0001c020b7b17810 */ /* 0x040fe40007f9e0ff */
[----:B------:R-:W-:Y:S02]  /*4870*/  IADD3 R175, P3, R183, 0x1cc20, RZ ;  /* 0x0001cc20b7af7810 */ /* 0x000fe40007f7e0ff */
[----:B------:R-:W-:-:S02]  /*4880*/  LOP3.LUT R4, R5, 0x380, RZ, 0xc0, !PT ;  /* 0x0000038005047812 */ /* 0x000fc400078ec0ff */
[----:B------:R-:W-:Y:S02]  /*4890*/  LOP3.LUT R178, R179, 0x380, RZ, 0xc0, !PT ;  /* 0x00000380b3b27812 */ /* 0x000fe400078ec0ff */
[----:B------:R-:W-:Y:S02]  /*48a0*/  LOP3.LUT R176, R177, 0x380, RZ, 0xc0, !PT ;  /* 0x00000380b1b07812 */ /* 0x000fe400078ec0ff */
[----:B------:R-:W-:Y:S02]  /*48b0*/  LOP3.LUT R174, R175, 0x380, RZ, 0xc0, !PT ;  /* 0x00000380afae7812 */ /* 0x000fe400078ec0ff */
[----:B------:R-:W-:Y:S02]  /*48c0*/  SHF.R.U64 R4, R4, 0x3, RZ ;  /* 0x0000000304047819 */ /* 0x000fe400000012ff */
[----:B------:R-:W-:Y:S02]  /*48d0*/  SHF.R.U64 R178, R178, 0x3, RZ ;  /* 0x00000003b2b27819 */ /* 0x000fe400000012ff */
[----:B------:R-:W-:-:S02]  /*48e0*/  SHF.R.U64 R176, R176, 0x3, RZ ;  /* 0x00000003b0b07819 */ /* 0x000fc400000012ff */
[----:B------:R-:W-:Y:S02]  /*48f0*/  SHF.R.U64 R174, R174, 0x3, RZ ;  /* 0x00000003aeae7819 */ /* 0x000fe400000012ff */
[----:B------:R-:W-:Y:S01]  /*4900*/  LOP3.LUT R4, R4, R5, RZ, 0x3c, !PT ;  /* 0x0000000504047212 */ /* 0x000fe200078e3cff */
[--C-:B------:R-:W-:Y:S01]  /*4910*/  IMAD.X R5, RZ, RZ, R182.reuse, P5 ;  /* 0x000000ffff057224 */ /* 0x100fe200028e06b6 */
[----:B------:R-:W-:Y:S01]  /*4920*/  LOP3.LUT R178, R178, R179, RZ, 0x3c, !PT ;  /* 0x000000b3b2b27212 */ /* 0x000fe200078e3cff */
[--C-:B------:R-:W-:Y:S01]  /*4930*/  IMAD.X R179, RZ, RZ, R182.reuse, P2 ;  /* 0x000000ffffb37224 */ /* 0x100fe200010e06b6 */
[C---:B------:R-:W-:Y:S02]  /*4940*/  IADD3 R173, P6, R183.reuse, 0x1c040, RZ ;  /* 0x0001c040b7ad7810 */ /* 0x040fe40007fde0ff */
[----:B------:R-:W-:Y:S01]  /*4950*/  LOP3.LUT R176, R176, R177, RZ, 0x3c, !PT ;  /* 0x000000b1b0b07212 */ /* 0x000fe200078e3cff */
[----:B------:R-:W-:Y:S01]  /*4960*/  IMAD.X R177, RZ, RZ, R182, P4 ;  /* 0x000000ffffb17224 */ /* 0x000fe200020e06b6 */
[C---:B------:R-:W-:Y:S01]  /*4970*/  IADD3 R171, P5, R183.reuse, 0x1cc40, RZ ;  /* 0x0001cc40b7ab7810 */ /* 0x040fe20007fbe0ff */
[----:B------:R1:W-:Y:S01]  /*4980*/  ST.E desc[UR28][R4.64], R24 ;  /* 0x0000001804007985 */ /* 0x0003e2000c10191c */
[----:B------:R-:W-:-:S02]  /*4990*/  IADD3 R169, P2, R183, 0x1c060, RZ ;  /* 0x0001c060b7a97810 */ /* 0x000fc40007f5e0ff */
[----:B------:R-:W-:Y:S01]  /*49a0*/  LOP3.LUT R174, R174, R175, RZ, 0x3c, !PT ;  /* 0x000000afaeae7212 */ /* 0x000fe200078e3cff */
[----:B------:R-:W-:Y:S01]  /*49b0*/  IMAD.X R175, RZ, RZ, R182, P3 ;  /* 0x000000ffffaf7224 */ /* 0x000fe200018e06b6 */
[----:B------:R-:W-:Y:S01]  /*49c0*/  IADD3 R23, P4, R183, 0x1cc60, RZ ;  /* 0x0001cc60b7177810 */ /* 0x000fe20007f9e0ff */
[----:B------:R1:W-:Y:S01]  /*49d0*/  ST.E desc[UR28][R4.64+0x4], R25 ;  /* 0x0000041904007985 */ /* 0x0003e2000c10191c */
[----:B------:R-:W-:Y:S02]  /*49e0*/  LOP3.LUT R172, R173, 0x380, RZ, 0xc0, !PT ;  /* 0x00000380adac7812 */ /* 0x000fe400078ec0ff */
[----:B------:R-:W-:Y:S01]  /*49f0*/  LOP3.LUT R170, R171, 0x380, RZ, 0xc0, !PT ;  /* 0x00000380abaa7812 */ /* 0x000fe200078ec0ff */
[----:B------:R1:W-:Y:S01]  /*4a00*/  ST.E desc[UR28][R178.64], R26 ;  /* 0x0000001ab2007985 */ /* 0x0003e2000c10191c */
[----:B------:R-:W-:Y:S02]  /*4a10*/  IADD3 R21, P3, R183, 0x1c400, RZ ;  /* 0x0001c400b7157810 */ /* 0x000fe40007f7e0ff */
[----:B------:R-:W-:Y:S01]  /*4a20*/  LOP3.LUT R168, R169, 0x380, RZ, 0xc0, !PT ;  /* 0x00000380a9a87812 */ /* 0x000fe200078ec0ff */
[----:B------:R1:W-:Y:S01]  /*4a30*/  ST.E desc[UR28][R178.64+0x4], R27 ;  /* 0x0000041bb2007985 */ /* 0x0003e2000c10191c */
[----:B------:R-:W-:-:S02]  /*4a40*/  LOP3.LUT R22, R23, 0x380, RZ, 0xc0, !PT ;  /* 0x0000038017167812 */ /* 0x000fc400078ec0ff */
[----:B------:R-:W-:Y:S01]  /*4a50*/  SHF.R.U64 R172, R172, 0x3, RZ ;  /* 0x00000003acac7819 */ /* 0x000fe200000012ff */
[----:B------:R1:W-:Y:S01]  /*4a60*/  ST.E desc[UR28][R176.64], R28 ;  /* 0x0000001cb0007985 */ /* 0x0003e2000c10191c */
[----:B------:R-:W-:Y:S02]  /*4a70*/  SHF.R.U64 R170, R170, 0x3, RZ ;  /* 0x00000003aaaa7819 */ /* 0x000fe400000012ff */
[----:B------:R-:W-:Y:S01]  /*4a80*/  LOP3.LUT R20, R21, 0x380, RZ, 0xc0, !PT ;  /* 0x0000038015147812 */ /* 0x000fe200078ec0ff */
[----:B------:R1:W-:Y:S01]  /*4a90*/  ST.E desc[UR28][R176.64+0x4], R29 ;  /* 0x0000041db0007985 */ /* 0x0003e2000c10191c */
[----:B------:R-:W-:Y:S02]  /*4aa0*/  SHF.R.U64 R168, R168, 0x3, RZ ;  /* 0x00000003a8a87819 */ /* 0x000fe400000012ff */
[----:B------:R-:W-:Y:S01]  /*4ab0*/  SHF.R.U64 R22, R22, 0x3, RZ ;  /* 0x0000000316167819 */ /* 0x000fe200000012ff */
[----:B------:R1:W-:Y:S01]  /*4ac0*/  ST.E desc[UR28][R174.64], R30 ;  /* 0x0000001eae007985 */ /* 0x0003e2000c10191c */
[----:B------:R-:W-:Y:S01]  /*4ad0*/  LOP3.LUT R172, R172, R173, RZ, 0x3c, !PT ;  /* 0x000000adacac7212 */ /* 0x000fe200078e3cff */
[--C-:B------:R-:W-:Y:S01]  /*4ae0*/  IMAD.X R173, RZ, RZ, R182.reuse, P6 ;  /* 0x000000ffffad7224 */ /* 0x100fe200030e06b6 */
[----:B------:R-:W-:Y:S01]  /*4af0*/  LOP3.LUT R170, R170, R171, RZ, 0x3c, !PT ;  /* 0x000000abaaaa7212 */ /* 0x000fe200078e3cff */
[--C-:B------:R-:W-:Y:S01]  /*4b00*/  IMAD.X R171, RZ, RZ, R182.reuse, P5 ;  /* 0x000000ffffab7224 */ /* 0x100fe200028e06b6 */
[----:B------:R-:W-:Y:S01]  /*4b10*/  SHF.R.U64 R20, R20, 0x3, RZ ;  /* 0x0000000314147819 */ /* 0x000fe200000012ff */
[----:B------:R1:W-:Y:S01]  /*4b20*/  ST.E desc[UR28][R174.64+0x4], R31 ;  /* 0x0000041fae007985 */ /* 0x0003e2000c10191c */
[----:B------:R-:W-:Y:S01]  /*4b30*/  LOP3.LUT R168, R168, R169, RZ, 0x3c, !PT ;  /* 0x000000a9a8a87212 */ /* 0x000fe200078e3cff */
[--C-:B------:R-:W-:Y:S01]  /*4b40*/  IMAD.X R169, RZ, RZ, R182.reuse, P2 ;  /* 0x000000ffffa97224 */ /* 0x100fe200010e06b6 */
[C---:B------:R-:W-:Y:S01]  /*4b50*/  IADD3 R19, P6, R183.reuse, 0x1d000, RZ ;  /* 0x0001d000b7137810 */ /* 0x040fe20007fde0ff */
[----:B------:R1:W-:Y:S01]  /*4b60*/  ST.E desc[UR28][R172.64], R32 ;  /* 0x00000020ac007985 */ /* 0x0003e2000c10191c */
        /* <DEDUP_REMOVED lines=31> */
[----:B------:R-:W-:Y:S01]  /*4d60*/  IMAD.X R15, RZ, RZ, R182, P2 ;  /* 0x000000ffff0f7224 */ /* 0x000fe200010e06b6 */
[C---:B------:R-:W-:Y:S01]  /*4d70*/  IADD3 R9, P6, R183.reuse, 0x1c460, RZ ;  /* 0x0001c460b7097810 */ /* 0x040fe20007fde0ff */
[----:B------:R1:W-:Y:S01]  /*4d80*/  ST.E desc[UR28][R20.64+0x4], R41 ;  /* 0x0000042914007985 */ /* 0x0003e2000c10191c */
[----:B------:R-:W-:-:S02]  /*4d90*/  IADD3 R7, P5, R183, 0x1d060, RZ ;  /* 0x0001d060b7077810 */ /* 0x000fc40007fbe0ff */
[----:B------:R-:W-:Y:S01]  /*4da0*/  LOP3.LUT R12, R12, R13, RZ, 0x3c, !PT ;  /* 0x0000000d0c0c7212 */ /* 0x000fe200078e3cff */
[--C-:B------:R-:W-:Y:S01]  /*4db0*/  IMAD.X R13, RZ, RZ, R182.reuse, P4 ;  /* 0x000000ffff0d7224 */ /* 0x100fe200020e06b6 */
[C---:B------:R-:W-:Y:S01]  /*4dc0*/  IADD3 R181, P2, R183.reuse, 0x1c800, RZ ;  /* 0x0001c800b7b57810 */ /* 0x040fe20007f5e0ff */
[----:B------:R1:W-:Y:S01]  /*4dd0*/  ST.E desc[UR28][R18.64], R42 ;  /* 0x0000002a12007985 */ /* 0x0003e2000c10191c */
[----:B------:R-:W-:Y:S01]  /*4de0*/  LOP3.LUT R10, R10, R11, RZ, 0x3c, !PT ;  /* 0x0000000b0a0a7212 */ /* 0x000fe200078e3cff */
[----:B------:R-:W-:Y:S01]  /*4df0*/  IMAD.X R11, RZ, RZ, R182, P3 ;  /* 0x000000ffff0b7224 */ /* 0x000fe200018e06b6 */
[----:B------:R-:W-:Y:S01]  /*4e00*/  IADD3 R185, P4, R183, 0x1d400, RZ ;  /* 0x0001d400b7b97810 */ /* 0x000fe20007f9e0ff */
[----:B------:R1:W-:Y:S01]  /*4e10*/  ST.E desc[UR28][R18.64+0x4], R43 ;  /* 0x0000042b12007985 */ /* 0x0003e2000c10191c */
[----:B------:R-:W-:Y:S02]  /*4e20*/  LOP3.LUT R8, R9, 0x380, RZ, 0xc0, !PT ;  /* 0x0000038009087812 */ /* 0x000fe400078ec0ff */
[----:B------:R-:W-:Y:S01]  /*4e30*/  LOP3.LUT R6, R7, 0x380, RZ, 0xc0, !PT ;  /* 0x0000038007067812 */ /* 0x000fe200078ec0ff */
[----:B------:R1:W-:Y:S01]  /*4e40*/  ST.E desc[UR28][R16.64], R44 ;  /* 0x0000002c10007985 */ /* 0x0003e2000c10191c */
[----:B------:R-:W-:-:S02]  /*4e50*/  IADD3 R187, P3, R183, 0x1c820, RZ ;  /* 0x0001c820b7bb7810 */ /* 0x000fc40007f7e0ff */
[----:B------:R-:W-:Y:S01]  /*4e60*/  LOP3.LUT R180, R181, 0x380, RZ, 0xc0, !PT ;  /* 0x00000380b5b47812 */ /* 0x000fe200078ec0ff */
[----:B------:R1:W-:Y:S01]  /*4e70*/  ST.E desc[UR28][R16.64+0x4], R45 ;  /* 0x0000042d10007985 */ /* 0x0003e2000c10191c */
[----:B------:R-:W-:Y:S02]  /*4e80*/  LOP3.LUT R184, R185, 0x380, RZ, 0xc0, !PT ;  /* 0x00000380b9b87812 */ /* 0x000fe400078ec0ff */
[----:B------:R-:W-:Y:S01]  /*4e90*/  SHF.R.U64 R8, R8, 0x3, RZ ;  /* 0x0000000308087819 */ /* 0x000fe200000012ff */
[----:B------:R1:W-:Y:S01]  /*4ea0*/  ST.E desc[UR28][R14.64], R46 ;  /* 0x0000002e0e007985 */ /* 0x0003e2000c10191c */
[----:B------:R-:W-:Y:S02]  /*4eb0*/  SHF.R.U64 R6, R6, 0x3, RZ ;  /* 0x0000000306067819 */ /* 0x000fe400000012ff */
[----:B------:R-:W-:Y:S01]  /*4ec0*/  LOP3.LUT R186, R187, 0x380, RZ, 0xc0, !PT ;  /* 0x00000380bbba7812 */ /* 0x000fe200078ec0ff */
[----:B------:R1:W-:Y:S01]  /*4ed0*/  ST.E desc[UR28][R14.64+0x4], R47 ;  /* 0x0000042f0e007985 */ /* 0x0003e2000c10191c */
[----:B------:R-:W-:-:S02]  /*4ee0*/  SHF.R.U64 R180, R180, 0x3, RZ ;  /* 0x00000003b4b47819 */ /* 0x000fc400000012ff */
        /* <DEDUP_REMOVED lines=8> */
[C---:B------:R-:W-:Y:S02]  /*4f70*/  IADD3 R189, P6, R183.reuse, 0x1d420, RZ ;  /* 0x0001d420b7bd7810 */ /* 0x040fe40007fde0ff */
[----:B------:R-:W-:Y:S01]  /*4f80*/  LOP3.LUT R180, R180, R181, RZ, 0x3c, !PT ;  /* 0x000000b5b4b47212 */ /* 0x000fe200078e3cff */
[--C-:B------:R-:W-:Y:S01]  /*4f90*/  IMAD.X R181, RZ, RZ, R182.reuse, P2 ;  /* 0x000000ffffb57224 */ /* 0x100fe200010e06b6 */
[----:B------:R-:W-:Y:S01]  /*4fa0*/  LOP3.LUT R184, R184, R185, RZ, 0x3c, !PT ;  /* 0x000000b9b8b87212 */ /* 0x000fe200078e3cff */
[----:B------:R-:W-:Y:S01]  /*4fb0*/  IMAD.X R185, RZ, RZ, R182, P4 ;  /* 0x000000ffffb97224 */ /* 0x000fe200020e06b6 */
[C---:B------:R-:W-:Y:S01]  /*4fc0*/  IADD3 R191, P5, R183.reuse, 0x1c840, RZ ;  /* 0x0001c840b7bf7810 */ /* 0x040fe20007fbe0ff */
[----:B------:R1:W-:Y:S01]  /*4fd0*/  ST.E desc[UR28][R10.64], R50 ;  /* 0x000000320a007985 */ /* 0x0003e2000c10191c */
[----:B------:R-:W-:-:S02]  /*4fe0*/  IADD3 R193, P2, R183, 0x1d440, RZ ;  /* 0x0001d440b7c17810 */ /* 0x000fc40007f5e0ff */
[----:B------:R-:W-:Y:S01]  /*4ff0*/  LOP3.LUT R186, R186, R187, RZ, 0x3c, !PT ;  /* 0x000000bbbaba7212 */ /* 0x000fe200078e3cff */
[--C-:B------:R-:W-:Y:S01]  /*5000*/  IMAD.X R187, RZ, RZ, R182.reuse, P3 ;  /* 0x000000ffffbb7224 */ /* 0x100fe200018e06b6 */
[----:B------:R-:W-:Y:S01]  /*5010*/  IADD3 R195, P4, R183, 0x1c860, RZ ;  /* 0x0001c860b7c37810 */ /* 0x000fe20007f9e0ff */
[----:B------:R1:W-:Y:S01]  /*5020*/  ST.E desc[UR28][R10.64+0x4], R51 ;  /* 0x000004330a007985 */ /* 0x0003e2000c10191c */
[----:B------:R-:W-:Y:S02]  /*5030*/  LOP3.LUT R188, R189, 0x380, RZ, 0xc0, !PT ;  /* 0x00000380bdbc7812 */ /* 0x000fe400078ec0ff */
[----:B------:R-:W-:Y:S01]  /*5040*/  IADD3 R183, P3, R183, 0x1d460, RZ ;  /* 0x0001d460b7b77810 */ /* 0x000fe20007f7e0ff */
[----:B------:R1:W-:Y:S01]  /*5050*/  ST.E desc[UR28][R8.64], R52 ;  /* 0x0000003408007985 */ /* 0x0003e2000c10191c */
[----:B------:R-:W-:Y:S02]  /*5060*/  LOP3.LUT R190, R191, 0x380, RZ, 0xc0, !PT ;  /* 0x00000380bfbe7812 */ /* 0x000fe400078ec0ff */
[----:B------:R-:W-:Y:S01]  /*5070*/  LOP3.LUT R192, R193, 0x380, RZ, 0xc0, !PT ;  /* 0x00000380c1c07812 */ /* 0x000fe200078ec0ff */
[----:B------:R1:W-:Y:S01]  /*5080*/  ST.E desc[UR28][R8.64+0x4], R53 ;  /* 0x0000043508007985 */ /* 0x0003e2000c10191c */
[----:B------:R-:W-:Y:S01]  /*5090*/  LOP3.LUT R194, R195, 0x380, RZ, 0xc0, !PT ;  /* 0x00000380c3c27812 */ /* 0x000fe200078ec0ff */
[----:B------:R-:W-:Y:S01]  /*50a0*/  IMAD.X R197, RZ, RZ, R182, P3 ;  /* 0x000000ffffc57224 */ /* 0x000fe200018e06b6 */
[----:B------:R-:W-:Y:S01]  /*50b0*/  SHF.R.U64 R188, R188, 0x3, RZ ;  /* 0x00000003bcbc7819 */ /* 0x000fe200000012ff */
[----:B------:R1:W-:Y:S01]  /*50c0*/  ST.E desc[UR28][R6.64], R54 ;  /* 0x0000003606007985 */ /* 0x0003e2000c10191c */
[----:B------:R-:W-:-:S02]  /*50d0*/  LOP3.LUT R196, R183, 0x380, RZ, 0xc0, !PT ;  /* 0x00000380b7c47812 */ /* 0x000fc400078ec0ff */
[----:B------:R-:W-:Y:S01]  /*50e0*/  SHF.R.U64 R190, R190, 0x3, RZ ;  /* 0x00000003bebe7819 */ /* 0x000fe200000012ff */
[----:B------:R1:W-:Y:S01]  /*50f0*/  ST.E desc[UR28][R6.64+0x4], R55 ;  /* 0x0000043706007985 */ /* 0x0003e2000c10191c */
[----:B------:R-:W-:Y:S02]  /*5100*/  SHF.R.U64 R192, R192, 0x3, RZ ;  /* 0x00000003c0c07819 */ /* 0x000fe400000012ff */
[----:B------:R-:W-:Y:S01]  /*5110*/  SHF.R.U64 R194, R194, 0x3, RZ ;  /* 0x00000003c2c27819 */ /* 0x000fe200000012ff */
[----:B------:R1:W-:Y:S01]  /*5120*/  ST.E desc[UR28][R180.64], R56 ;  /* 0x00000038b4007985 */ /* 0x0003e2000c10191c */
[----:B------:R-:W-:Y:S01]  /*5130*/  LOP3.LUT R188, R188, R189, RZ, 0x3c, !PT ;  /* 0x000000bdbcbc7212 */ /* 0x000fe200078e3cff */
[--C-:B------:R-:W-:Y:S01]  /*5140*/  IMAD.X R189, RZ, RZ, R182.reuse, P6 ;  /* 0x000000ffffbd7224 */ /* 0x100fe200030e06b6 */
[----:B------:R-:W-:Y:S01]  /*5150*/  SHF.R.U64 R196, R196, 0x3, RZ ;  /* 0x00000003c4c47819 */ /* 0x000fe200000012ff */
[----:B------:R1:W-:Y:S01]  /*5160*/  ST.E desc[UR28][R180.64+0x4], R57 ;  /* 0x00000439b4007985 */ /* 0x0003e2000c10191c */
[----:B------:R-:W-:Y:S01]  /*5170*/  LOP3.LUT R190, R190, R191, RZ, 0x3c, !PT ;  /* 0x000000bfbebe7212 */ /* 0x000fe200078e3cff */
[--C-:B------:R-:W-:Y:S01]  /*5180*/  IMAD.X R191, RZ, RZ, R182.reuse, P5 ;  /* 0x000000ffffbf7224 */ /* 0x100fe200028e06b6 */
[----:B------:R-:W-:Y:S01]  /*5190*/  LOP3.LUT R192, R192, R193, RZ, 0x3c, !PT ;  /* 0x000000c1c0c07212 */ /* 0x000fe200078e3cff */
[--C-:B------:R-:W-:Y:S01]  /*51a0*/  IMAD.X R193, RZ, RZ, R182.reuse, P2 ;  /* 0x000000ffffc17224 */ /* 0x100fe200010e06b6 */
[----:B------:R-:W-:Y:S01]  /*51b0*/  LOP3.LUT R194, R194, R195, RZ, 0x3c, !PT ;  /* 0x000000c3c2c27212 */ /* 0x000fe200078e3cff */
[----:B------:R1:W-:Y:S01]  /*51c0*/  ST.E desc[UR28][R184.64], R58 ;  /* 0x0000003ab8007985 */ /* 0x0003e2000c10191c */
[----:B------:R-:W-:Y:S01]  /*51d0*/  IMAD.X R195, RZ, RZ, R182, P4 ;  /* 0x000000ffffc37224 */ /* 0x000fe200020e06b6 */
[----:B------:R-:W-:-:S02]  /*51e0*/  LOP3.LUT R196, R196, R183, RZ, 0x3c, !PT ;  /* 0x000000b7c4c47212 */ /* 0x000fc400078e3cff */
[----:B------:R1:W-:Y:S04]  /*51f0*/  ST.E desc[UR28][R184.64+0x4], R59 ;  /* 0x0000043bb8007985 */ /* 0x0003e8000c10191c */
        /* <DEDUP_REMOVED lines=11> */
[----:B------:R1:W-:Y:S01]  /*52b0*/  ST.E desc[UR28][R196.64+0x4], R71 ;  /* 0x00000447c4007985 */ /* 0x0003e2000c10191c */
[----:B------:R-:W-:Y:S01]  /*52c0*/  @!PT LDS RZ, [RZ] ;  /* 0x00000000fffff984 */ /* 0x000fe20000000800 */
[----:B------:R-:W-:Y:S01]  /*52d0*/  @!PT LDS RZ, [RZ] ;  /* 0x00000000fffff984 */ /* 0x000fe20000000800 */
[----:B------:R-:W-:Y:S01]  /*52e0*/  @!PT LDS RZ, [RZ] ;  /* 0x00000000fffff984 */ /* 0x000fe20000000800 */
[----:B------:R-:W-:Y:S01]  /*52f0*/  @!PT LDS RZ, [RZ] ;  /* 0x00000000fffff984 */ /* 0x000fe20000000800 */
[----:B------:R2:W-:Y:S06]  /*5300*/  MEMBAR.ALL.CTA ;  /* 0x0000000000007992 */ /* 0x0005ec0000008000 */
[----:B--2---:R-:W2:Y:S01]  /*5310*/  FENCE.VIEW.ASYNC.S ;  /* 0x00000000000073c6 */ /* 0x004ea20000000000 */
[----:B------:R-:W-:Y:S05]  /*5320*/  @!P1 BRA `(.L_x_35) ;  /* 0x0000000000049947 */ /* 0x000fea0003800000 */
[----:B------:R-:W-:Y:S01]  /*5330*/  BPT.TRAP 0x1 ;  /* 0x000000040000795c */ /* 0x000fe20000300000 */
.L_x_35:
[----:B--2---:R-:W-:Y:S01]  /*5340*/  SYNCS.ARRIVE.TRANS64.A1T0 RZ, [UR18+0x28480], RZ ;  /* 0x028480ffffff79a7 */ /* 0x004fe20008100012 */
[----:B------:R-:W-:-:S04]  /*5350*/  UIADD3 UR37, UR37, 0x1, URZ ;  /* 0x0000000125257890 */ /* 0x000fc8000fffe03f */
[----:B------:R-:W-:-:S04]  /*5360*/  UISETP.NE.AND UP0, UPT, UR37, 0x2, UPT ;  /* 0x000000022500788c */ /* 0x000fc8000bf05270 */
[----:B------:R-:W-:Y:S02]  /*5370*/  USEL UR14, URZ, 0x1, UP0 ;  /* 0x000000013f0e7887 */ /* 0x000fe40008000000 */
[----:B------:R-:W-:Y:S02]  /*5380*/  USEL UR37, UR37, URZ, UP0 ;  /* 0x0000003f25257287 */ /* 0x000fe40008000000 */
[----:B------:R-:W-:-:S12]  /*5390*/  ULOP3.LUT UR23, UR23, UR14, URZ, 0x3c, !UPT ;  /* 0x0000000e17177292 */ /* 0x000fd8000f8e3c3f */
.L_x_31:
[----:B------:R-:W-:Y:S02]  /*53a0*/  UIADD3 UR14, UR6, 0x1, URZ ;  /* 0x00000001060e7890 */ /* 0x000fe4000fffe03f */
[----:B------:R-:W-:Y:S02]  /*53b0*/  UISETP.NE.AND UP1, UPT, UR6, 0x1, UPT ;  /* 0x000000010600788c */ /* 0x000fe4000bf25270 */
[----:B------:R-:W-:Y:S02]  /*53c0*/  UISETP.NE.AND UP0, UPT, UR14, 0x2, UPT ;  /* 0x000000020e00788c */ /* 0x000fe4000bf05270 */
[----:B------:R-:W-:Y:S02]  /*53d0*/  USEL UR15, URZ, 0x1, UP1 ;  /* 0x000000013f0f7887 */ /* 0x000fe40008800000 */
[----:B------:R-:W-:Y:S02]  /*53e0*/  USEL UR6, UR14, URZ, UP0 ;  /* 0x0000003f0e067287 */ /* 0x000fe40008000000 */
[----:B------:R-:W-:Y:S01]  /*53f0*/  ULOP3.LUT UR21, UR21, UR15, URZ, 0x3c, !UPT ;  /* 0x0000000f15157292 */ /* 0x000fe2000f8e3c3f */
[----:B------:R-:W-:Y:S11]  /*5400*/  @!P0 BRA `(.L_x_36) ;  /* 0x0000000000048947 */ /* 0x000ff60003800000 */
[----:B------:R-:W-:Y:S01]  /*5410*/  BPT.TRAP 0x1 ;  /* 0x000000040000795c */ /* 0x000fe20000300000 */
.L_x_36:
[----:B------:R-:W-:Y:S02]  /*5420*/  UISETP.GT.U32.AND UP0, UPT, UR4, 0x1, UPT ;  /* 0x000000010400788c */ /* 0x000fe4000bf04070 */
[----:B------:R-:W-:-:S04]  /*5430*/  ULEA UR14, UR5, UR36, 0x3 ;  /* 0x00000024050e7291 */ /* 0x000fc8000f8e183f */
[----:B------:R-:W-:Y:S01]  /*5440*/  UIADD3 UR14, UR14, 0x28420, URZ ;  /* 0x000284200e0e7890 */ /* 0x000fe2000fffe03f */
[----:B------:R-:W-:-:S03]  /*5450*/  PLOP3.LUT P1, PT, PT, PT, UP0, 0x80, 0x0 ;  /* 0x000000000000781c */ /* 0x000fc60003f2f008 */
[----:B------:R-:W-:-:S09]  /*5460*/  UPRMT UR14, URZ, 0x654, UR14 ;  /* 0x000006543f0e7896 */ /* 0x000fd2000800000e */
[----:B------:R-:W-:Y:S01]  /*5470*/  SYNCS.ARRIVE.TRANS64.RED.A1T0 RZ, [UR14], RZ ;  /* 0x000000ffffff79a7 */ /* 0x000fe2000810040e */
[----:B------:R-:W-:Y:S05]  /*5480*/  @P1 BRA `(.L_x_37) ;  /* 0x0000000000041947 */ /* 0x000fea0003800000 */
[----:B------:R-:W-:Y:S01]  /*5490*/  BPT.TRAP 0x1 ;  /* 0x000000040000795c */ /* 0x000fe20000300000 */
.L_x_37:
[----:B------:R-:W-:-:S04]  /*54a0*/  UIADD3 UR5, UR5, 0x1, URZ ;  /* 0x0000000105057890 */ /* 0x000fc8000fffe03f */
[----:B------:R-:W-:-:S04]  /*54b0*/  UISETP.NE.AND UP0, UPT, UR5, 0x4, UPT ;  /* 0x000000040500788c */ /* 0x000fc8000bf05270 */
[----:B------:R-:W-:Y:S01]  /*54c0*/  USEL UR14, UR5, URZ, UP0 ;  /* 0x0000003f050e7287 */ /* 0x000fe20008000000 */
[----:B------:R-:W-:Y:S11]  /*54d0*/  @!P0 BRA `(.L_x_38) ;  /* 0x0000000000048947 */ /* 0x000ff60003800000 */
[----:B------:R-:W-:Y:S01]  /*54e0*/  BPT.TRAP 0x1 ;  /* 0x000000040000795c */ /* 0x000fe20000300000 */
.L_x_38:
[----:B------:R-:W-:-:S04]  /*54f0*/  ULEA UR5, UR14, UR36, 0x3 ;  /* 0x000000240e057291 */ /* 0x000fc8000f8e183f */
[----:B------:R-:W-:-:S04]  /*5500*/  UIADD3 UR5, UR5, 0x28420, URZ ;  /* 0x0002842005057890 */ /* 0x000fc8000fffe03f */
[----:B------:R-:W-:-:S09]  /*5510*/  UPRMT UR5, URZ, 0x654, UR5 ;  /* 0x000006543f057896 */ /* 0x000fd20008000005 */
[----:B------:R-:W-:Y:S01]  /*5520*/  SYNCS.ARRIVE.TRANS64.RED.A1T0 RZ, [UR5], RZ ;  /* 0x000000ffffff79a7 */ /* 0x000fe20008100405 */
[----:B------:R-:W-:Y:S05]  /*5530*/  @P1 BRA `(.L_x_39) ;  /* 0x0000000000041947 */ /* 0x000fea0003800000 */
[----:B------:R-:W-:Y:S01]  /*5540*/  BPT.TRAP 0x1 ;  /* 0x000000040000795c */ /* 0x000fe20000300000 */
.L_x_39:
[----:B------:R-:W-:Y:S02]  /*5550*/  UISETP.GT.AND UP2, UPT, UR13, 0x1, UPT ;  /* 0x000000010d00788c */ /* 0x000fe4000bf44270 */
[----:B------:R-:W-:Y:S02]  /*5560*/  UIADD3 UR24, UR24, 0x1, URZ ;  /* 0x0000000118187890 */ /* 0x000fe4000fffe03f */
[----:B------:R-:W-:Y:S02]  /*5570*/  UIADD3 UR5, UR14, 0x1, URZ ;  /* 0x000000010e057890 */ /* 0x000fe4000fffe03f */
[----:B------:R-:W-:Y:S01]  /*5580*/  PLOP3.LUT P1, PT, PT, PT, UP2, 0x80, 0x0 ;  /* 0x000000000000781c */ /* 0x000fe20003f2f028 */
[----:B------:R-:W-:Y:S02]  /*5590*/  UISETP.NE.AND UP0, UPT, UR24, 0x4, UPT ;  /* 0x000000041800788c */ /* 0x000fe4000bf05270 */
[----:B------:R-:W-:Y:S02]  /*55a0*/  UISETP.NE.AND UP1, UPT, UR5, 0x4, UPT ;  /* 0x000000040500788c */ /* 0x000fe4000bf25270 */
[----:B------:R-:W-:-:S02]  /*55b0*/  USEL UR14, URZ, 0x1, UP0 ;  /* 0x000000013f0e7887 */ /* 0x000fc40008000000 */
[----:B------:R-:W-:Y:S02]  /*55c0*/  UIADD3 UR13, UR13, -0x1, URZ ;  /* 0xffffffff0d0d7890 */ /* 0x000fe4000fffe03f */
[----:B------:R-:W-:Y:S02]  /*55d0*/  USEL UR5, UR5, URZ, UP1 ;  /* 0x0000003f05057287 */ /* 0x000fe40008800000 */
[----:B------:R-:W-:Y:S02]  /*55e0*/  USEL UR26, UR24, URZ, UP0 ;  /* 0x0000003f181a7287 */ /* 0x000fe40008000000 */
[----:B------:R-:W-:Y:S01]  /*55f0*/  ULOP3.LUT UR25, UR25, UR14, URZ, 0x3c, !UPT ;  /* 0x0000000e19197292 */ /* 0x000fe2000f8e3c3f */
[----:B------:R-:W-:Y:S11]  /*5600*/  @P1 BRA `(.L_x_40) ;  /* 0xffffffbc00a81947 */ /* 0x000ff6000383ffff */
.L_x_18:
[----:B------:R-:W-:Y:S05]  /*5610*/  @!P0 BRA `(.L_x_41) ;  /* 0x0000000000048947 */ /* 0x000fea0003800000 */
[----:B-1----:R-:W-:Y:S01]  /*5620*/  BPT.TRAP 0x1 ;  /* 0x000000040000795c */ /* 0x002fe20000300000 */
.L_x_41:
[----:B------:R-:W-:Y:S02]  /*5630*/  UISETP.GT.U32.AND UP0, UPT, UR4, 0x1, UPT ;  /* 0x000000010400788c */ /* 0x000fe4000bf04070 */
[----:B------:R-:W-:-:S04]  /*5640*/  UIADD3 UR5, UR8, 0x28460, URZ ;  /* 0x0002846008057890 */ /* 0x000fc8000fffe03f */
[----:B------:R-:W-:Y:S01]  /*5650*/  PLOP3.LUT P1, PT, PT, PT, UP0, 0x80, 0x0 ;  /* 0x000000000000781c */ /* 0x000fe20003f2f008 */
[----:B------:R-:W-:-:S09]  /*5660*/  UPRMT UR5, URZ, 0x654, UR5 ;  /* 0x000006543f057896 */ /* 0x000fd20008000005 */
[----:B------:R-:W-:Y:S03]  /*5670*/  SYNCS.ARRIVE.TRANS64.RED.A1T0 RZ, [UR5], RZ ;  /* 0x000000ffffff79a7 */ /* 0x000fe60008100405 */
[----:B------:R-:W-:Y:S05]  /*5680*/  @P1 BRA `(.L_x_42) ;  /* 0x0000000000041947 */ /* 0x000fea0003800000 */
[----:B-1----:R-:W-:Y:S01]  /*5690*/  BPT.TRAP 0x1 ;  /* 0x000000040000795c */ /* 0x002fe20000300000 */
.L_x_42:
[----:B------:R-:W-:Y:S05]  /*56a0*/  @!P0 BRA `(.L_x_43) ;  /* 0x0000000000048947 */ /* 0x000fea0003800000 */
[----:B-1----:R-:W-:Y:S01]  /*56b0*/  BPT.TRAP 0x1 ;  /* 0x000000040000795c */ /* 0x002fe20000300000 */
.L_x_43:
[----:B------:R-:W-:-:S04]  /*56c0*/  UIADD3 UR8, UR8, 0x28468, URZ ;  /* 0x0002846808087890 */ /* 0x000fc8000fffe03f */
[----:B------:R-:W-:-:S09]  /*56d0*/  UPRMT UR8, URZ, 0x654, UR8 ;  /* 0x000006543f087896 */ /* 0x000fd20008000008 */
[----:B------:R-:W-:Y:S01]  /*56e0*/  SYNCS.ARRIVE.TRANS64.RED.A1T0 RZ, [UR8], RZ ;  /* 0x000000ffffff79a7 */ /* 0x000fe20008100408 */
[----:B------:R-:W-:Y:S05]  /*56f0*/  @P1 BRA `(.L_x_44) ;  /* 0x0000000000041947 */ /* 0x000fea0003800000 */
[----:B-1----:R-:W-:Y:S01]  /*5700*/  BPT.TRAP 0x1 ;  /* 0x000000040000795c */ /* 0x002fe20000300000 */
.L_x_44:
[----:B------:R-:W-:-:S04]  /*5710*/  ULOP3.LUT UR7, UR7, 0x2, URZ, 0xfc, !UPT ;  /* 0x0000000207077892 */ /* 0x000fc8000f8efc3f */
[----:B------:R-:W-:-:S06]  /*5720*/  UISETP.NE.AND UP0, UPT, UR7, 0x3, UPT ;  /* 0x000000030700788c */ /* 0x000fcc000bf05270 */
[----:B------:R-:W-:-:S13]  /*5730*/  PLOP3.LUT P1, PT, PT, PT, UP0, 0x80, 0x0 ;  /* 0x000000000000781c */ /* 0x000fda0003f2f008 */
[----:B------:R-:W-:Y:S05]  /*5740*/  @!P1 BRA `(.L_x_45) ;  /* 0x0000000000049947 */ /* 0x000fea0003800000 */
[----:B-1----:R-:W-:Y:S01]  /*5750*/  BPT.TRAP 0x1 ;  /* 0x000000040000795c */ /* 0x002fe20000300000 */
.L_x_45:
[----:B------:R-:W-:Y:S01]  /*5760*/  ULEA UR4, UR6, UR36, 0x3 ;  /* 0x0000002406047291 */ /* 0x000fe2000f8e183f */
[----:B--2---:R-:W-:-:S05]  /*5770*/  IMAD.U32 R0, RZ, RZ, UR21 ;  /* 0x00000015ff007e24 */ /* 0x004fca000f8e00ff */
[----:B------:R-:W-:-:S04]  /*5780*/  SHF.L.U32 R0, R0, 0x1f, RZ ;  /* 0x0000001f00007819 */ /* 0x000fc800000006ff */
[----:B------:R-:W2:Y:S02]  /*5790*/  SYNCS.PHASECHK.TRANS64.TRYWAIT P0, [UR4+0x28490], R0 ;  /* 0x02849000ff0075a7 */ /* 0x000ea40008000144 */
[----:B--2---:R-:W-:Y:S05]  /*57a0*/  @!P0 BRA `(.L_x_46) ;  /* 0x00000050006c8947 */ /* 0x004fea0003800000 */
.L_x_139:
[----:B------:R-:W-:Y:S05]  /*57b0*/  @!P1 BRA `(.L_x_47) ;  /* 0x0000000000049947 */ /* 0x000fea0003800000 */
[----:B-1----:R-:W-:Y:S01]  /*57c0*/  BPT.TRAP 0x1 ;  /* 0x000000040000795c */ /* 0x002fe20000300000 */
.L_x_47:
[----:B------:R-:W-:-:S04]  /*57d0*/  UIADD3 UR6, UR6, 0x1, URZ ;  /* 0x0000000106067890 */ /* 0x000fc8000fffe03f */
[----:B------:R-:W-:-:S04]  /*57e0*/  UISETP.NE.AND UP0, UPT, UR6, 0x2, UPT ;  /* 0x000000020600788c */ /* 0x000fc8000bf05270 */
[----:B------:R-:W-:Y:S02]  /*57f0*/  USEL UR4, URZ, 0x1, UP0 ;  /* 0x000000013f047887 */ /* 0x000fe40008000000 */
[----:B------:R-:W-:Y:S02]  /*5800*/  USEL UR6, UR6, URZ, UP0 ;  /* 0x0000003f06067287 */ /* 0x000fe40008000000 */
[----:B------:R-:W-:Y:S02]  /*5810*/  ULOP3.LUT UR4, UR21, UR4, URZ, 0x3c, !UPT ;  /* 0x0000000415047292 */ /* 0x000fe4000f8e3c3f */
[----:B------:R-:W-:-:S04]  /*5820*/  ULEA UR6, UR6, UR36, 0x3 ;  /* 0x0000002406067291 */ /* 0x000fc8000f8e183f */
[----:B--2---:R-:W-:-:S05]  /*5830*/  IMAD.U32 R0, RZ, RZ, UR4 ;  /* 0x00000004ff007e24 */ /* 0x004fca000f8e00ff */
[----:B------:R-:W-:-:S04]  /*5840*/  SHF.L.U32 R0, R0, 0x1f, RZ ;  /* 0x0000001f00007819 */ /* 0x000fc800000006ff */
[----:B------:R-:W2:Y:S02]  /*5850*/  SYNCS.PHASECHK.TRANS64.TRYWAIT P0, [UR6+0x28490], R0 ;  /* 0x02849000ff0075a7 */ /* 0x000ea40008000146 */
[----:B--2---:R-:W-:Y:S05]  /*5860*/  @!P0 BRA `(.L_x_48) ;  /* 0x0000005000548947 */ /* 0x004fea0003800000 */
.L_x_140:
[----:B------:R-:W-:Y:S01]  /*5870*/  ULEA UR4, UR37, UR39, 0x1 ;  /* 0x0000002725047291 */ /* 0x000fe2000f8e083f */
[----:B------:R-:W-:Y:S01]  /*5880*/  IMAD.U32 R2, RZ, RZ, UR23 ;  /* 0x00000017ff027e24 */ /* 0x000fe2000f8e00ff */
[----:B--2---:R-:W-:Y:S02]  /*5890*/  MOV R0, RZ ;  /* 0x000000ff00007202 */ /* 0x004fe40000000f00 */
[----:B------:R-:W-:Y:S02]  /*58a0*/  ULEA UR4, UR4, UR36, 0x3 ;  /* 0x0000002404047291 */ /* 0x000fe4000f8e183f */
[----:B------:R-:W-:Y:S02]  /*58b0*/  SHF.L.U32 R2, R2, 0x1f, RZ ;  /* 0x0000001f02027819 */ /* 0x000fe400000006ff */
[----:B------:R-:W-:-:S05]  /*58c0*/  LOP3.LUT P1, RZ, R0, 0x1bf, RZ, 0xc0, !PT ;  /* 0x000001bf00ff7812 */ /* 0x000fca000782c0ff */
[----:B------:R-:W2:Y:S02]  /*58d0*/  SYNCS.PHASECHK.TRANS64.TRYWAIT P0, [UR4+0x284a0], R2 ;  /* 0x0284a002ff0075a7 */ /* 0x000ea40008000144 */
[----:B--2---:R-:W-:Y:S06]  /*58e0*/  @!P0 BRA `(.L_x_49) ;  /* 0x00000050004c8947 */ /* 0x004fec0003800000 */
.L_x_141:
[----:B------:R-:W-:Y:S05]  /*58f0*/  @!P1 BRA `(.L_x_50) ;  /* 0x0000000000409947 */ /* 0x000fea0003800000 */
[----:B------:R-:W-:Y:S01]  /*5900*/  MOV R0, 0x0 ;  /* 0x0000000000007802 */ /* 0x000fe20000000f00 */
[----:B------:R-:W-:Y:S01]  /*5910*/  ULDC.64 UR4, c[0x4][0x70] ;  /* 0x01001c0000047ab9 */ /* 0x000fe20000000a00 */
[----:B------:R-:W-:Y:S01]  /*5920*/  ULDC.64 UR6, c[0x4][0x8] ;  /* 0x0100020000067ab9 */ /* 0x000fe20000000a00 */
[----:B-1----:R-:W-:Y:S01]  /*5930*/  IMAD.U32 R4, RZ, RZ, UR4 ;  /* 0x00000004ff047e24 */ /* 0x002fe2000f8e00ff */
[----:B--2---:R1:W2:Y:S01]  /*5940*/  LDC.64 R2, c[0x4][R0] ;  /* 0x0100000000027b82 */ /* 0x0042a20000000a00 */
[----:B------:R-:W-:Y:S01]  /*5950*/  IMAD.U32 R5, RZ, RZ, UR5 ;  /* 0x00000005ff057e24 */ /* 0x000fe2000f8e00ff */
[----:B------:R-:W-:Y:S01]  /*5960*/  ULDC.64 UR4, c[0x4][0x78] ;  /* 0x01001e0000047ab9 */ /* 0x000fe20000000a00 */
[----:B------:R-:W-:Y:S02]  /*5970*/  IMAD.U32 R10, RZ, RZ, UR6 ;  /* 0x00000006ff0a7e24 */ /* 0x000fe4000f8e00ff */
[----:B------:R-:W-:Y:S02]  /*5980*/  IMAD.U32 R6, RZ, RZ, UR4 ;  /* 0x00000004ff067e24 */ /* 0x000fe4000f8e00ff */
[----:B------:R-:W-:-:S02]  /*5990*/  IMAD.U32 R7, RZ, RZ, UR5 ;  /* 0x00000005ff077e24 */ /* 0x000fc4000f8e00ff */
[----:B------:R-:W-:Y:S02]  /*59a0*/  IMAD.U32 R11, RZ, RZ, UR7 ;  /* 0x00000007ff0b7e24 */ /* 0x000fe4000f8e00ff */
[----:B------:R-:W-:Y:S02]  /*59b0*/  IMAD.MOV.U32 R8, RZ, RZ, 0x70 ;  /* 0x00000070ff087424 */ /* 0x000fe400078e00ff */
[----:B------:R-:W-:Y:S02]  /*59c0*/  IMAD.MOV.U32 R12, RZ, RZ, 0x1 ;  /* 0x00000001ff0c7424 */ /* 0x000fe400078e00ff */
[----:B-1----:R-:W-:-:S07]  /*59d0*/  IMAD.MOV.U32 R13, RZ, RZ, RZ ;  /* 0x000000ffff0d7224 */ /* 0x002fce00078e00ff */
[----:B------:R-:W-:-:S07]  /*59e0*/  LEPC R20, `(.L_x_50) ;  /* 0x000000001014794e */ /* 0x000fce0000000000 */
[----:B--2---:R-:W-:Y:S05]  /*59f0*/  CALL.ABS.NOINC R2 ;  /* 0x0000000002007343 */ /* 0x004fea0003c00000 */
.L_x_50:
[----:B-1----:R-:W-:Y:S02]  /*5a00*/  IMAD.U32 R16, RZ, RZ, UR36 ;  /* 0x00000024ff107e24 */ /* 0x002fe4000f8e00ff */
[----:B--2---:R-:W-:-:S04]  /*5a10*/  IMAD.U32 R3, RZ, RZ, UR39 ;  /* 0x00000027ff037e24 */ /* 0x004fc8000f8e00ff */
[----:B------:R-:W-:-:S05]  /*5a20*/  IMAD R16, R3, 0x4400, R16 ;  /* 0x0000440003107824 */ /* 0x000fca00078e0210 */
[----:B------:R-:W-:-:S13]  /*5a30*/  LOP3.LUT P0, RZ, R16, 0x1b0, RZ, 0xc0, !PT ;  /* 0x000001b010ff7812 */ /* 0x000fda000780c0ff */
[----:B------:R-:W-:Y:S05]  /*5a40*/  @!P0 BRA `(.L_x_51) ;  /* 0x0000000000408947 */ /* 0x000fea0003800000 */
[----:B------:R-:W-:Y:S01]  /*5a50*/  MOV R0, 0x0 ;  /* 0x0000000000007802 */ /* 0x000fe20000000f00 */
[----:B------:R-:W-:Y:S01]  /*5a60*/  ULDC.64 UR4, c[0x4][0x70] ;  /* 0x01001c0000047ab9 */ /* 0x000fe20000000a00 */
[----:B------:R-:W-:Y:S01]  /*5a70*/  ULDC.64 UR6, c[0x4][0x78] ;  /* 0x01001e0000067ab9 */ /* 0x000fe20000000a00 */
[----:B------:R-:W-:Y:S01]  /*5a80*/  IMAD.U32 R4, RZ, RZ, UR4 ;  /* 0x00000004ff047e24 */ /* 0x000fe2000f8e00ff */
[----:B------:R1:W2:Y:S01]  /*5a90*/  LDC.64 R2, c[0x4][R0] ;  /* 0x0100000000027b82 */ /* 0x0002a20000000a00 */
        /* <DEDUP_REMOVED lines=11> */
.L_x_51:
[----:B------:R-:W1:Y:S01]  /*5b50*/  S2R R6, SR_TID.X ;  /* 0x0000000000067919 */ /* 0x000e620000002100 */
[----:B------:R-:W-:Y:S01]  /*5b60*/  IMAD.MOV.U32 R17, RZ, RZ, 0x10 ;  /* 0x00000010ff117424 */ /* 0x000fe200078e00ff */
        /* <DEDUP_REMOVED lines=15> */
[C---:B-1----:R-:W-:Y:S01]  /*5c60*/  IMAD.SHL.U32 R0, R6.reuse, 0x10, RZ ;  /* 0x0000001006007824 */ /* 0x042fe200078e00ff */
[----:B------:R-:W-:Y:S01]  /*5c70*/  SHF.R.U32.HI R4, RZ, 0x1, R6 ;  /* 0x00000001ff047819 */ /* 0x000fe20000011606 */
[C---:B------:R-:W-:Y:S01]  /*5c80*/  IMAD.SHL.U32 R2, R6.reuse, 0x20, RZ ;  /* 0x0000002006027824 */ /* 0x040fe200078e00ff */
[----:B------:R-:W-:-:S02]  /*5c90*/  LOP3.LUT P0, RZ, R6, 0x4, RZ, 0xc0, !PT ;  /* 0x0000000406ff7812 */ /* 0x000fc4000780c0ff */
[----:B------:R-:W-:Y:S02]  /*5ca0*/  LOP3.LUT R5, R0, 0x600, RZ, 0xc0, !PT ;  /* 0x0000060000057812 */ /* 0x000fe400078ec0ff */
[----:B------:R-:W-:Y:S02]  /*5cb0*/  LOP3.LUT R0, R6, 0x7f, RZ, 0xc0, !PT ;  /* 0x0000007f06007812 */ /* 0x000fe400078ec0ff */
[----:B------:R-:W-:Y:S02]  /*5cc0*/  LOP3.LUT R3, R2, 0xc0, RZ, 0xc0, !PT ;  /* 0x000000c002037812 */ /* 0x000fe400078ec0ff */
[----:B------:R-:W-:Y:S01]  /*5cd0*/  LOP3.LUT R5, R5, 0x20, R2, 0xf8, !PT ;  /* 0x0000002005057812 */ /* 0x000fe200078ef802 */
[----:B------:R-:W-:Y:S01]  /*5ce0*/  VIADD R18, R0, 0x1f ;  /* 0x0000001f00127836 */ /* 0x000fe20000000000 */
[----:B------:R-:W-:Y:S01]  /*5cf0*/  LOP3.LUT R3, R3, 0x8, R4, 0xf8, !PT ;  /* 0x0000000803037812 */ /* 0x000fe200078ef804 */
[----:B------:R-:W-:Y:S01]  /*5d00*/  IMAD.SHL.U32 R4, R6, 0x4, RZ ;  /* 0x0000000406047824 */ /* 0x000fe200078e00ff */
[----:B------:R-:W-:-:S02]  /*5d10*/  LOP3.LUT R2, R5, 0x100, R2, 0xf8, !PT ;  /* 0x0000010005027812 */ /* 0x000fc400078ef802 */
[----:B------:R-:W-:Y:S02]  /*5d20*/  ISETP.GT.U32.AND P1, PT, R18, 0x3e, PT ;  /* 0x0000003e1200780c */ /* 0x000fe40003f24070 */
[----:B------:R-:W-:Y:S02]  /*5d30*/  LOP3.LUT R3, R3, 0x18, R4, 0x78, !PT ;  /* 0x0000001803037812 */ /* 0x000fe400078e7804 */
[----:B------:R-:W-:Y:S02]  /*5d40*/  F2FP.F16.F32.PACK_AB R131, R135, R134 ;  /* 0x000000868783723e */ /* 0x000fe400000000ff */
[----:B------:R-:W-:Y:S02]  /*5d50*/  LOP3.LUT R3, R2, R3, RZ, 0xfc, !PT ;  /* 0x0000000302037212 */ /* 0x000fe400078efcff */
[----:B------:R-:W-:Y:S02]  /*5d60*/  F2FP.F16.F32.PACK_AB R138, R141, R140 ;  /* 0x0000008c8d8a723e */ /* 0x000fe400000000ff */
[----:B------:R-:W-:Y:S01]  /*5d70*/  F2FP.F16.F32.PACK_AB R139, R143, R142 ;  /* 0x0000008e8f8b723e */ /* 0x000fe200000000ff */
[----:B------:R-:W-:Y:S01]  /*5d80*/  IMAD R22, R3, 0x2, R16 ;  /* 0x0000000203167824 */ /* 0x000fe200078e0210 */
[----:B------:R-:W-:-:S02]  /*5d90*/  F2FP.F16.F32.PACK_AB R146, R149, R148 ;  /* 0x000000949592723e */ /* 0x000fc400000000ff */
[----:B------:R-:W-:Y:S02]  /*5da0*/  F2FP.F16.F32.PACK_AB R147, R151, R150 ;  /* 0x000000969793723e */ /* 0x000fe400000000ff */
[----:B------:R-:W-:Y:S02]  /*5db0*/  F2FP.F16.F32.PACK_AB R154, R157, R156 ;  /* 0x0000009c9d9a723e */ /* 0x000fe400000000ff */
[----:B------:R-:W-:Y:S02]  /*5dc0*/  F2FP.F16.F32.PACK_AB R155, R159, R158 ;  /* 0x0000009e9f9b723e */ /* 0x000fe400000000ff */
[----:B------:R-:W-:Y:S02]  /*5dd0*/  F2FP.F16.F32.PACK_AB R162, R165, R164 ;  /* 0x000000a4a5a2723e */ /* 0x000fe400000000ff */
[----:B------:R-:W-:Y:S02]  /*5de0*/  F2FP.F16.F32.PACK_AB R163, R167, R166 ;  /* 0x000000a6a7a3723e */ /* 0x000fe400000000ff */
[----:B------:R-:W-:Y:S01]  /*5df0*/  SEL R17, R17, 0xfffffff0, !P0 ;  /* 0xfffffff011117807 */ /* 0x000fe20004000000 */
[----:B------:R-:W-:Y:S06]  /*5e00*/  @P1 BRA `(.L_x_52) ;  /* 0x0000000000041947 */ /* 0x000fec0003800000 */
[----:B------:R-:W-:-:S04]  /*5e10*/  DEPBAR.LE SB0, 0x1 ;  /* 0x000080400000791a */ /* 0x000fc80000000000 */
.L_x_52:
[----:B------:R-:W-:Y:S05]  /*5e20*/  WARPSYNC.ALL ;  /* 0x0000000000007948 */ /* 0x000fea0003800000 */
[----:B------:R-:W-:Y:S01]  /*5e30*/  BAR.SYNC.DEFER_BLOCKING 0x1, 0x80 ;  /* 0x0042000000007b1d */ /* 0x000fe20000010000 */
[----:B------:R-:W-:-:S05]  /*5e40*/  IMAD R0, R17, 0x2, R22 ;  /* 0x0000000211007824 */ /* 0x000fca00078e0216 */
[----:B------:R-:W-:Y:S01]  /*5e50*/  BSSY B0, `(.L_x_53) ;  /* 0x0000016000007945 */ /* 0x000fe20003800000 */
[----:B------:R1:W-:Y:S04]  /*5e60*/  STSM.16.M88.4 [R22], R120 ;  /* 0x0000007816007844 */ /* 0x0003e80000000200 */
[----:B------:R1:W-:Y:S01]  /*5e70*/  STSM.16.M88.4 [R0], R128 ;  /* 0x0000008000007844 */ /* 0x0003e20000000200 */
[----:B------:R-:W-:Y:S01]  /*5e80*/  @!PT LDS RZ, [RZ] ;  /* 0x00000000fffff984 */ /* 0x000fe20000000800 */
[----:B------:R-:W-:Y:S01]  /*5e90*/  @!PT LDS RZ, [RZ] ;  /* 0x00000000fffff984 */ /* 0x000fe20000000800 */
[----:B------:R-:W-:Y:S01]  /*5ea0*/  @!PT LDS RZ, [RZ] ;  /* 0x00000000fffff984 */ /* 0x000fe20000000800 */
[----:B------:R-:W-:Y:S01]  /*5eb0*/  @!PT LDS RZ, [RZ] ;  /* 0x00000000fffff984 */ /* 0x000fe20000000800 */
[----:B------:R2:W-:Y:S06]  /*5ec0*/  MEMBAR.ALL.CTA ;  /* 0x0000000000007992 */ /* 0x0005ec0000008000 */
[----:B--2---:R-:W2:Y:S02]  /*5ed0*/  FENCE.VIEW.ASYNC.S ;  /* 0x00000000000073c6 */ /* 0x004ea40000000000 */
[----:B--2---:R-:W-:Y:S06]  /*5ee0*/  BAR.SYNC.DEFER_BLOCKING 0x1, 0x80 ;  /* 0x0042000000007b1d */ /* 0x004fec0000010000 */
[----:B------:R-:W-:Y:S05]  /*5ef0*/  @P1 BRA `(.L_x_54) ;  /* 0x00000000002c1947 */ /* 0x000fea0003800000 */
[----:B------:R-:W-:Y:S01]  /*5f00*/  S2UR UR12, SR_CTAID.Z ;  /* 0x00000000000c79c3 */ /* 0x000fe20000002700 */
[----:B------:R-:W-:Y:S01]  /*5f10*/  ULDC.64 UR4, c[0x0][0x198] ;  /* 0x0000660000047ab9 */ /* 0x000fe20000000a00 */
[----:B------:R-:W-:Y:S01]  /*5f20*/  R2UR UR8, R16 ;  /* 0x00000000100872ca */ /* 0x000fe200000e0000 */
[----:B------:R-:W-:Y:S02]  /*5f30*/  UIADD3 UR4, UP0, UR4, 0x9f0, URZ ;  /* 0x000009f004047890 */ /* 0x000fe4000ff1e03f */
[----:B------:R-:W-:Y:S02]  /*5f40*/  USHF.L.U32 UR10, UR38, 0x6, URZ ;  /* 0x00000006260a7899 */ /* 0x000fe4000800063f */
[----:B------:R-:W-:Y:S01]  /*5f50*/  UIADD3.X UR5, URZ, UR5, URZ, UP0, !UPT ;  /* 0x000000053f057290 */ /* 0x000fe200087fe43f */
[----:B------:R-:W2:Y:S01]  /*5f60*/  S2UR UR11, SR_CTAID.Y ;  /* 0x00000000000b79c3 */ /* 0x000ea20000002600 */
[----:B------:R-:W-:-:S07]  /*5f70*/  UMOV UR9, URZ ;  /* 0x0000003f00097c82 */ /* 0x000fce0008000000 */
[----:B--2---:R2:W-:Y:S01]  /*5f80*/  UTMASTG.4D [UR8], [UR4] ;  /* 0x00000008040073b5 */ /* 0x0045e20008018000 */
[----:B------:R0:W-:Y:S01]  /*5f90*/  UTMACMDFLUSH ;  /* 0x00000000000079b7 */ /* 0x0001e20000000000 */
[----:B--2---:R-:W-:-:S04]  /*5fa0*/  DEPBAR.LE SB0, 0x1 ;  /* 0x000080400000791a */ /* 0x004fc80000000000 */
.L_x_54:
[----:B------:R-:W-:Y:S05]  /*5fb0*/  BSYNC B0 ;  /* 0x0000000000007941 */ /* 0x000fea0003800000 */
.L_x_53:
[----:B------:R-:W-:Y:S06]  /*5fc0*/  BAR.SYNC.DEFER_BLOCKING 0x1, 0x80 ;  /* 0x0042000000007b1d */ /* 0x000fec0000010000 */
[----:B------:R-:W-:Y:S01]  /*5fd0*/  BSSY B0, `(.L_x_55) ;  /* 0x0000017000007945 */ /* 0x000fe20003800000 */
[----:B------:R2:W-:Y:S04]  /*5fe0*/  STSM.16.M88.4 [R22+0x1000], R136 ;  /* 0x0010008816007844 */ /* 0x0005e80000000200 */
[----:B------:R2:W-:Y:S01]  /*5ff0*/  STSM.16.M88.4 [R0+0x1000], R144 ;  /* 0x0010009000007844 */ /* 0x0005e20000000200 */
[----:B------:R-:W-:Y:S01]  /*6000*/  @!PT LDS RZ, [RZ] ;  /* 0x00000000fffff984 */ /* 0x000fe20000000800 */
[----:B------:R-:W-:Y:S01]  /*6010*/  @!PT LDS RZ, [RZ] ;  /* 0x00000000fffff984 */ /* 0x000fe20000000800 */
[----:B------:R-:W-:Y:S01]  /*6020*/  @!PT LDS RZ, [RZ] ;  /* 0x00000000fffff984 */ /* 0x000fe20000000800 */
[----:B------:R-:W-:Y:S01]  /*6030*/  @!PT LDS RZ, [RZ] ;  /* 0x00000000fffff984 */ /* 0x000fe20000000800 */
[----:B------:R3:W-:Y:S06]  /*6040*/  MEMBAR.ALL.CTA ;  /* 0x0000000000007992 */ /* 0x0007ec0000008000 */
[----:B---3--:R-:W3:Y:S02]  /*6050*/  FENCE.VIEW.ASYNC.S ;  /* 0x00000000000073c6 */ /* 0x008ee40000000000 */
[----:B---3--:R-:W-:Y:S06]  /*6060*/  BAR.SYNC.DEFER_BLOCKING 0x1, 0x80 ;  /* 0x0042000000007b1d */ /* 0x008fec0000010000 */
[----:B------:R-:W-:Y:S05]  /*6070*/  @P1 BRA `(.L_x_56) ;  /* 0x0000000000301947 */ /* 0x000fea0003800000 */
[----:B------:R-:W-:Y:S01]  /*6080*/  S2UR UR12, SR_CTAID.Z ;  /* 0x00000000000c79c3 */ /* 0x000fe20000002700 */
[----:B------:R-:W-:Y:S01]  /*6090*/  R2UR UR8, R16 ;  /* 0x00000000100872ca */ /* 0x000fe200000e0000 */
[----:B------:R-:W-:Y:S01]  /*60a0*/  ULDC.64 UR4, c[0x0][0x198] ;  /* 0x0000660000047ab9 */ /* 0x000fe20000000a00 */
[----:B------:R-:W-:Y:S02]  /*60b0*/  USHF.L.U32 UR10, UR38, 0x6, URZ ;  /* 0x00000006260a7899 */ /* 0x000fe4000800063f */
[----:B------:R-:W-:Y:S01]  /*60c0*/  UIADD3 UR4, UP0, UR4, 0x9f0, URZ ;  /* 0x000009f004047890 */ /* 0x000fe2000ff1e03f */
[----:B------:R-:W-:Y:S02]  /*60d0*/  UMOV UR9, 0x20 ;  /* 0x0000002000097882 */ /* 0x000fe40000000000 */
[----:B------:R-:W3:Y:S01]  /*60e0*/  S2UR UR11, SR_CTAID.Y ;  /* 0x00000000000b79c3 */ /* 0x000ee20000002600 */
[----:B------:R-:W-:-:S05]  /*60f0*/  UIADD3.X UR5, URZ, UR5, URZ, UP0, !UPT ;  /* 0x000000053f057290 */ /* 0x000fca00087fe43f */
[----:B------:R-:W-:-:S09]  /*6100*/  UIADD3 UR8, UR8, 0x1000, URZ ;  /* 0x0000100008087890 */ /* 0x000fd2000fffe03f */
[----:B---3--:R3:W-:Y:S01]  /*6110*/  UTMASTG.4D [UR8], [UR4] ;  /* 0x00000008040073b5 */ /* 0x0087e20008018000 */
[----:B------:R0:W-:Y:S01]  /*6120*/  UTMACMDFLUSH ;  /* 0x00000000000079b7 */ /* 0x0001e20000000000 */
[----:B---3--:R-:W-:-:S04]  /*6130*/  DEPBAR.LE SB0, 0x1 ;  /* 0x000080400000791a */ /* 0x008fc80000000000 */
.L_x_56:
[----:B------:R-:W-:Y:S05]  /*6140*/  BSYNC B0 ;  /* 0x0000000000007941 */ /* 0x000fea0003800000 */
.L_x_55:
[----:B------:R-:W-:Y:S01]  /*6150*/  BAR.SYNC.DEFER_BLOCKING 0x1, 0x80 ;  /* 0x0042000000007b1d */ /* 0x000fe20000010000 */
[----:B------:R-:W-:-:S04]  /*6160*/  MOV R2, RZ ;  /* 0x000000ff00027202 */ /* 0x000fc80000000f00 */
[----:B------:R-:W-:Y:S01]  /*6170*/  LOP3.LUT P0, RZ, R2, 0x1bf, RZ, 0xc0, !PT ;  /* 0x000001bf02ff7812 */ /* 0x000fe2000780c0ff */
        /* <DEDUP_REMOVED lines=8> */
[----:B----4-:R-:W4:Y:S02]  /*6200*/  FENCE.VIEW.ASYNC.S ;  /* 0x00000000000073c6 */ /* 0x010f240000000000 */
[----:B----4-:R-:W-:Y:S06]  /*6210*/  BAR.SYNC.DEFER_BLOCKING 0x1, 0x80 ;  /* 0x0042000000007b1d */ /* 0x010fec0000010000 */
[----:B------:R-:W-:Y:S05]  /*6220*/  @P1 BRA `(.L_x_58) ;  /* 0x0000000000281947 */ /* 0x000fea0003800000 */
[----:B------:R-:W-:Y:S01]  /*6230*/  S2UR UR12, SR_CTAID.Z ;  /* 0x00000000000c79c3 */ /* 0x000fe20000002700 */
[----:B------:R-:W-:Y:S01]  /*6240*/  ULDC.64 UR4, c[0x0][0x198] ;  /* 0x0000660000047ab9 */ /* 0x000fe20000000a00 */
[----:B------:R-:W-:Y:S01]  /*6250*/  R2UR UR8, R16 ;  /* 0x00000000100872ca */ /* 0x000fe200000e0000 */
[----:B------:R-:W-:Y:S02]  /*6260*/  UIADD3 UR4, UP0, UR4, 0x9f0, URZ ;  /* 0x000009f004047890 */ /* 0x000fe4000ff1e03f */
[----:B------:R-:W-:Y:S02]  /*6270*/  USHF.L.U32 UR10, UR38, 0x6, URZ ;  /* 0x00000006260a7899 */ /* 0x000fe4000800063f */
[----:B------:R-:W-:Y:S01]  /*6280*/  UIADD3.X UR5, URZ, UR5, URZ, UP0, !UPT ;  /* 0x000000053f057290 */ /* 0x000fe200087fe43f */
[----:B------:R-:W4:Y:S01]  /*6290*/  S2UR UR11, SR_CTAID.Y ;  /* 0x00000000000b79c3 */ /* 0x000f220000002600 */
[----:B------:R-:W-:-:S07]  /*62a0*/  UMOV UR9, 0x40 ;  /* 0x0000004000097882 */ /* 0x000fce0000000000 */
[----:B----4-:R4:W-:Y:S02]  /*62b0*/  UTMASTG.4D [UR8], [UR4] ;  /* 0x00000008040073b5 */ /* 0x0109e40008018000 */
[----:B----4-:R0:W-:Y:S02]  /*62c0*/  UTMACMDFLUSH ;  /* 0x00000000000079b7 */ /* 0x0101e40000000000 */
.L_x_58:
[----:B------:R-:W-:Y:S05]  /*62d0*/  BSYNC B0 ;  /* 0x0000000000007941 */ /* 0x000fea0003800000 */
.L_x_57:
[----:B------:R-:W-:Y:S05]  /*62e0*/  @!P0 BRA `(.L_x_59) ;  /* 0x0000000000408947 */ /* 0x000fea0003800000 */
[----:B-123--:R-:W-:Y:S01]  /*62f0*/  MOV R0, 0x0 ;  /* 0x0000000000007802 */ /* 0x00efe20000000f00 */
        /* <DEDUP_REMOVED lines=15> */
.L_x_59:
[----:B-123--:R-:W-:-:S05]  /*63f0*/  VIADD R0, R16, 0x2200 ;  /* 0x0000220010007836 */ /* 0x00efca0000000000 */
        /* <DEDUP_REMOVED lines=18> */
.L_x_60:
[----:B------:R-:W-:Y:S01]  /*6520*/  ISETP.GT.U32.AND P6, PT, R18, 0x3e, PT ;  /* 0x0000003e1200780c */ /* 0x000fe20003fc4070 */
[----:B------:R-:W-:Y:S01]  /*6530*/  VIADD R0, R22, 0x2200 ;  /* 0x0000220016007836 */ /* 0x000fe20000000000 */
[----:B------:R-:W-:Y:S02]  /*6540*/  F2FP.F16.F32.PACK_AB R72, R73, R72 ;  /* 0x000000484948723e */ /* 0x000fe400000000ff */
[----:B------:R-:W-:Y:S01]  /*6550*/  F2FP.F16.F32.PACK_AB R80, R81, R80 ;  /* 0x000000505150723e */ /* 0x000fe200000000ff */
[----:B------:R-:W-:Y:S01]  /*6560*/  IMAD R0, R17, 0x2, R0 ;  /* 0x0000000211007824 */ /* 0x000fe200078e0200 */
[----:B------:R-:W-:Y:S01]  /*6570*/  F2FP.F16.F32.PACK_AB R88, R89, R88 ;  /* 0x000000585958723e */ /* 0x000fe200000000ff */
[----:B------:R-:W-:Y:S01]  /*6580*/  IMAD R17, R17, 0x2, R22 ;  /* 0x0000000211117824 */ /* 0x000fe200078e0216 */
        /* <DEDUP_REMOVED lines=20> */
[----:B------:R-:W-:Y:S01]  /*66d0*/  F2FP.F16.F32.PACK_AB R115, R119, R118 ;  /* 0x000000767773723e */ /* 0x000fe200000000ff */
[----:B------:R-:W-:Y:S06]  /*66e0*/  @P6 BRA `(.L_x_61) ;  /* 0x0000000000046947 */ /* 0x000fec0003800000 */
[----:B------:R-:W-:-:S04]  /*66f0*/  DEPBAR.LE SB0, 0x1 ;  /* 0x000080400000791a */ /* 0x000fc80000000000 */
.L_x_61:
[----:B------:R-:W-:Y:S05]  /*6700*/  WARPSYNC.ALL ;  /* 0x0000000000007948 */ /* 0x000fea0003800000 */
        /* <DEDUP_REMOVED lines=13> */
[----:B------:R-:W-:Y:S01]  /*67e0*/  R2UR UR8, R16 ;  /* 0x00000000100872ca */ /* 0x000fe200000e0000 */
[----:B------:R-:W-:Y:S01]  /*67f0*/  ULDC.64 UR4, c[0x0][0x198] ;  /* 0x0000660000047ab9 */ /* 0x000fe20000000a00 */
[----:B------:R-:W-:Y:S02]  /*6800*/  USHF.L.U32 UR10, UR38, 0x6, URZ ;  /* 0x00000006260a7899 */ /* 0x000fe4000800063f */
[----:B------:R-:W-:Y:S01]  /*6810*/  UIADD3 UR4, UP0, UR4, 0xcf0, URZ ;  /* 0x00000cf004047890 */ /* 0x000fe2000ff1e03f */
[----:B------:R-:W-:Y:S02]  /*6820*/  UMOV UR9, URZ ;  /* 0x0000003f00097c82 */ /* 0x000fe40008000000 */
[----:B------:R-:W2:Y:S01]  /*6830*/  S2UR UR11, SR_CTAID.Y ;  /* 0x00000000000b79c3 */ /* 0x000ea20000002600 */
[----:B------:R-:W-:-:S05]  /*6840*/  UIADD3.X UR5, URZ, UR5, URZ, UP0, !UPT ;  /* 0x000000053f057290 */ /* 0x000fca00087fe43f */
[----:B------:R-:W-:-:S09]  /*6850*/  UIADD3 UR8, UR8, 0x2200, URZ ;  /* 0x0000220008087890 */ /* 0x000fd2000fffe03f */
[----:B--2---:R2:W-:Y:S01]  /*6860*/  UTMASTG.4D [UR8], [UR4] ;  /* 0x00000008040073b5 */ /* 0x0045e20008018000 */
[----:B------:R0:W-:Y:S01]  /*6870*/  UTMACMDFLUSH ;  /* 0x00000000000079b7 */ /* 0x0001e20000000000 */
[----:B--2---:R-:W-:-:S04]  /*6880*/  DEPBAR.LE SB0, 0x1 ;  /* 0x000080400000791a */ /* 0x004fc80000000000 */
.L_x_63:
[----:B------:R-:W-:Y:S05]  /*6890*/  BSYNC B0 ;  /* 0x0000000000007941 */ /* 0x000fea0003800000 */
.L_x_62:
        /* <DEDUP_REMOVED lines=24> */
.L_x_65:
[----:B------:R-:W-:Y:S05]  /*6a20*/  BSYNC B0 ;  /* 0x0000000000007941 */ /* 0x000fea0003800000 */
.L_x_64:
[----:B------:R-:W-:Y:S06]  /*6a30*/  BAR.SYNC.DEFER_BLOCKING 0x1, 0x80 ;  /* 0x0042000000007b1d */ /* 0x000fec0000010000 */
[----:B------:R-:W-:Y:S01]  /*6a40*/  BSSY B0, `(.L_x_66) ;  /* 0x0000016000007945 */ /* 0x000fe20003800000 */
[----:B------:R3:W-:Y:S04]  /*6a50*/  STSM.16.M88.4 [R22+0x2200], R104 ;  /* 0x0022006816007844 */ /* 0x0007e80000000200 */
        /* <DEDUP_REMOVED lines=10> */
[----:B------:R-:W-:Y:S01]  /*6b00*/  R2UR UR8, R16 ;  /* 0x00000000100872ca */ /* 0x000fe200000e0000 */
[----:B------:R-:W-:Y:S01]  /*6b10*/  ULDC.64 UR4, c[0x0][0x198] ;  /* 0x0000660000047ab9 */ /* 0x000fe20000000a00 */
[----:B------:R-:W-:Y:S02]  /*6b20*/  USHF.L.U32 UR10, UR38, 0x6, URZ ;  /* 0x00000006260a7899 */ /* 0x000fe4000800063f */
[----:B------:R-:W-:Y:S01]  /*6b30*/  UIADD3 UR4, UP0, UR4, 0xcf0, URZ ;  /* 0x00000cf004047890 */ /* 0x000fe2000ff1e03f */
[----:B------:R-:W-:Y:S02]  /*6b40*/  UMOV UR9, 0x40 ;  /* 0x0000004000097882 */ /* 0x000fe40000000000 */
[----:B------:R-:W4:Y:S01]  /*6b50*/  S2UR UR11, SR_CTAID.Y ;  /* 0x00000000000b79c3 */ /* 0x000f220000002600 */
[----:B------:R-:W-:-:S05]  /*6b60*/  UIADD3.X UR5, URZ, UR5, URZ, UP0, !UPT ;  /* 0x000000053f057290 */ /* 0x000fca00087fe43f */
[----:B------:R-:W-:-:S09]  /*6b70*/  UIADD3 UR8, UR8, 0x2200, URZ ;  /* 0x0000220008087890 */ /* 0x000fd2000fffe03f */
[----:B----4-:R4:W-:Y:S02]  /*6b80*/  UTMASTG.4D [UR8], [UR4] ;  /* 0x00000008040073b5 */ /* 0x0109e40008018000 */
[----:B----4-:R0:W-:Y:S02]  /*6b90*/  UTMACMDFLUSH ;  /* 0x00000000000079b7 */ /* 0x0101e40000000000 */
.L_x_67:
[----:B------:R-:W-:Y:S05]  /*6ba0*/  BSYNC B0 ;  /* 0x0000000000007941 */ /* 0x000fea0003800000 */
.L_x_66:
[----:B------:R-:W-:Y:S01]  /*6bb0*/  ULOP3.LUT UR39, UR39, 0x1, URZ, 0xc, !UPT ;  /* 0x0000000127277892 */ /* 0x000fe2000f8e0c3f */
[----:B------:R-:W-:-:S04]  /*6bc0*/  DEPBAR.LE SB0, 0x0 ;  /* 0x000080000000791a */ /* 0x000fc80000000000 */
[----:B------:R-:W-:Y:S01]  /*6bd0*/  ULEA UR37, UR37, UR39, 0x1 ;  /* 0x0000002725257291 */ /* 0x000fe2000f8e083f */
[----:B------:R-:W-:-:S04]  /*6be0*/  DEPBAR.LE SB0, 0x0 ;  /* 0x000080000000791a */ /* 0x000fc80000000000 */
[----:B------:R-:W-:-:S09]  /*6bf0*/  ULEA UR37, UR37, UR36, 0x3 ;  /* 0x0000002425257291 */ /* 0x000fd2000f8e183f */
[----:B------:R-:W-:Y:S01]  /*6c00*/  SYNCS.ARRIVE.TRANS64.A1T0 RZ, [UR37+0x284a0], RZ ;  /* 0x0284a0ffffff79a7 */ /* 0x000fe20008100025 */
[----:B------:R-:W-:Y:S05]  /*6c10*/  EXIT ;  /* 0x000000000000794d */ /* 0x000fea0003800000 */
.L_x_6:
[----:B------:R-:W-:-:S08]  /*6c20*/  NOP ;  /* 0x0000000000007918 */ /* 0x000fd00000000000 */
[----:B------:R-:W1:-:S00]  /*6c30*/  USETMAXREG.DEALLOC.CTAPOOL 0x18 ;  /* 0x00000018000079c8 */ /* 0x000e4000080e0500 */
[----:B------:R-:W-:-:S13]  /*6c40*/  PLOP3.LUT P0, PT, PT, PT, UP0, 0x80, 0x0 ;  /* 0x000000000000781c */ /* 0x000fda0003f0f008 */
[----:B-1----:R-:W-:Y:S05]  /*6c50*/  @!P0 BRA `(.L_x_68) ;  /* 0x00000018005c8947 */ /* 0x002fea0003800000 */
[----:B------:R-:W-:-:S13]  /*6c60*/  ISETP.NE.AND P0, PT, RZ, UR5, PT ;  /* 0x00000005ff007c0c */ /* 0x000fda000bf05270 */
[----:B------:R-:W-:Y:S05]  /*6c70*/  @P0 EXIT ;  /* 0x000000000000094d */ /* 0x000fea0003800000 */
[----:B------:R-:W-:Y:S01]  /*6c80*/  ULDC UR13, c[0x0][0x288] ;  /* 0x0000a200000d7ab9 */ /* 0x000fe20000000800 */
[----:B------:R-:W-:Y:S01]  /*6c90*/  ELECT P0, URZ, PT ;  /* 0x00000000003f782f */ /* 0x000fe20003800000 */
[----:B------:R-:W-:Y:S01]  /*6ca0*/  UISETP.GE.AND UP0, UPT, UR13, 0x1, UPT ;  /* 0x000000010d00788c */ /* 0x000fe2000bf06270 */
[----:B------:R-:W-:-:S05]  /*6cb0*/  UMOV UR6, URZ ;  /* 0x0000003f00067c82 */ /* 0x000fca0008000000 */
[----:B------:R-:W-:-:S13]  /*6cc0*/  PLOP3.LUT P1, PT, PT, PT, UP0, 0x80, 0x0 ;  /* 0x000000000000781c */ /* 0x000fda0003f2f008 */
[----:B------:R-:W-:Y:S05]  /*6cd0*/  @!P1 BRA `(.L_x_69) ;  /* 0x0000001400f89947 */ /* 0x000fea0003800000 */
[----:B------:R-:W-:Y:S01]  /*6ce0*/  ULOP3.LUT UR4, UR7, 0x1, URZ, 0xfc, !UPT ;  /* 0x0000000107047892 */ /* 0x000fe2000f8efc3f */
[----:B------:R-:W1:Y:S03]  /*6cf0*/  S2UR UR5, SR_CgaCtaId ;  /* 0x00000000000579c3 */ /* 0x000e660000008800 */
[----:B------:R-:W-:-:S06]  /*6d00*/  UISETP.NE.AND UP0, UPT, UR4, 0x3, UPT ;  /* 0x000000030400788c */ /* 0x000fcc000bf05270 */
[----:B------:R-:W-:-:S13]  /*6d10*/  PLOP3.LUT P1, PT, PT, PT, UP0, 0x80, 0x0 ;  /* 0x000000000000781c */ /* 0x000fda0003f2f008 */
[----:B------:R-:W-:Y:S05]  /*6d20*/  @!P1 BRA `(.L_x_70) ;  /* 0x0000000000049947 */ /* 0x000fea0003800000 */
[----:B-1----:R-:W-:Y:S01]  /*6d30*/  BPT.TRAP 0x1 ;  /* 0x000000040000795c */ /* 0x002fe20000300000 */
.L_x_70:
[----:B------:R-:W-:Y:S01]  /*6d40*/  UMOV UR4, 0x400 ;  /* 0x0000040000047882 */ /* 0x000fe20000000000 */
[----:B------:R-:W-:Y:S01]  /*6d50*/  SHF.L.U32 R0, RZ, 0x1f, RZ ;  /* 0x0000001fff007819 */ /* 0x000fe200000006ff */
[----:B-1----:R-:W-:Y:S01]  /*6d60*/  ULEA UR4, UR5, UR4, 0x18 ;  /* 0x0000000405047291 */ /* 0x002fe2000f8ec03f */
[----:B------:R-:W-:Y:S01]  /*6d70*/  UMOV UR6, URZ ;  /* 0x0000003f00067c82 */ /* 0x000fe20008000000 */
[----:B------:R-:W-:-:S07]  /*6d80*/  ULDC.64 UR14, c[0x0][0x198] ;  /* 0x00006600000e7ab9 */ /* 0x000fce0000000a00 */
[----:B------:R-:W1:Y:S02]  /*6d90*/  SYNCS.PHASECHK.TRANS64.TRYWAIT P2, [UR4+0x28480], R0 ;  /* 0x02848000ff0075a7 */ /* 0x000e640008040144 */
[----:B-1----:R-:W-:Y:S05]  /*6da0*/  @!P2 BRA `(.L_x_71) ;  /* 0x0000003c0034a947 */ /* 0x002fea0003800000 */
.L_x_142:
[----:B------:R-:W-:Y:S04]  /*6db0*/  BSSY B0, `(.L_x_72) ;  /* 0x000005d000007945 */ /* 0x000fe80003800000 */
[----:B------:R-:W-:Y:S05]  /*6dc0*/  @!P0 BRA `(.L_x_73) ;  /* 0x00000004006c8947 */ /* 0x000fea0003800000 */
[----:B------:R-:W2:Y:S01]  /*6dd0*/  S2UR UR29, SR_CTAID.Y ;  /* 0x00000000001d79c3 */ /* 0x000ea20000002600 */
[----:B------:R-:W-:Y:S01]  /*6de0*/  UIADD3 UR22, UP0, UR14, 0x6f0, URZ ;  /* 0x000006f00e167890 */ /* 0x000fe2000ff1e03f */
[----:B------:R-:W-:-:S04]  /*6df0*/  DEPBAR.LE SB0, 0x1 ;  /* 0x000080400000791a */ /* 0x000fc80000000000 */
[----:B------:R-:W-:Y:S02]  /*6e00*/  UIADD3 UR24, UR4, 0x1c000, URZ ;  /* 0x0001c00004187890 */ /* 0x000fe4000fffe03f */
[----:B------:R-:W3:Y:S01]  /*6e10*/  S2UR UR21, SR_CTAID.Z ;  /* 0x00000000001579c3 */ /* 0x000ee20000002700 */
[----:B------:R-:W-:Y:S02]  /*6e20*/  UIADD3.X UR23, URZ, UR15, URZ, UP0, !UPT ;  /* 0x0000000f3f177290 */ /* 0x000fe400087fe43f */
[----:B------:R-:W-:Y:S01]  /*6e30*/  UIADD3 UR8, UR4, 0x1cc00, URZ ;  /* 0x0001cc0004087890 */ /* 0x000fe2000fffe03f */
[----:B------:R-:W-:Y:S01]  /*6e40*/  UMOV UR25, URZ ;  /* 0x0000003f00197c82 */ /* 0x000fe20008000000 */
[----:B------:R-:W-:Y:S01]  /*6e50*/  UMOV UR26, URZ ;  /* 0x0000003f001a7c82 */ /* 0x000fe20008000000 */
[----:B------:R-:W-:Y:S01]  /*6e60*/  UMOV UR10, 0x8 ;  /* 0x00000008000a7882 */ /* 0x000fe20000000000 */
[----:B------:R-:W-:Y:S01]  /*6e70*/  UMOV UR9, UR25 ;  /* 0x0000001900097c82 */ /* 0x000fe20008000000 */
[----:B------:R-:W-:Y:S01]  /*6e80*/  UIADD3 UR16, UR4, 0x1d800, URZ ;  /* 0x0001d80004107890 */ /* 0x000fe2000fffe03f */
[----:B------:R-:W-:Y:S01]  /*6e90*/  UMOV UR18, 0x10 ;  /* 0x0000001000127882 */ /* 0x000fe20000000000 */
[----:B------:R-:W-:Y:S01]  /*6ea0*/  UMOV UR17, UR25 ;  /* 0x0000001900117c82 */ /* 0x000fe20008000000 */
[----:B--2---:R-:W-:Y:S01]  /*6eb0*/  UMOV UR27, UR29 ;  /* 0x0000001d001b7c82 */ /* 0x004fe20008000000 */
[----:B------:R-:W-:Y:S01]  /*6ec0*/  UMOV UR11, UR29 ;  /* 0x0000001d000b7c82 */ /* 0x000fe20008000000 */
[----:B------:R-:W-:Y:S01]  /*6ed0*/  UMOV UR19, UR29 ;  /* 0x0000001d00137c82 */ /* 0x000fe20008000000 */
[----:B---3--:R-:W-:Y:S01]  /*6ee0*/  UMOV UR28, UR21 ;  /* 0x00000015001c7c82 */ /* 0x008fe20008000000 */
[----:B------:R-:W-:Y:S01]  /*6ef0*/  UMOV UR12, UR21 ;  /* 0x00000015000c7c82 */ /* 0x000fe20008000000 */
[----:B------:R-:W-:Y:S01]  /*6f00*/  UTMAREDG.4D.ADD [UR24], [UR22] ;  /* 0x00000018160073b6 */ /* 0x000fe20008018000 */
[----:B------:R-:W-:Y:S01]  /*6f10*/  UMOV UR20, UR21 ;  /* 0x0000001500147c82 */ /* 0x000fe20008000000 */
[----:B------:R2:W-:Y:S01]  /*6f20*/  UTMAREDG.4D.ADD [UR8], [UR22] ;  /* 0x00000008160073b6 */ /* 0x0005e20008018000 */
[----:B------:R3:W-:Y:S01]  /*6f30*/  UTMAREDG.4D.ADD [UR16], [UR22] ;  /* 0x00000010160073b6 */ /* 0x0007e20008018000 */
[----:B--2---:R-:W-:Y:S01]  /*6f40*/  UIADD3 UR8, UR4, 0x1e400, URZ ;  /* 0x0001e40004087890 */ /* 0x004fe2000fffe03f */
[----:B------:R-:W-:Y:S01]  /*6f50*/  UMOV UR10, 0x18 ;  /* 0x00000018000a7882 */ /* 0x000fe20000000000 */
[----:B---3--:R-:W-:-:S07]  /*6f60*/  UIADD3 UR16, UR4, 0x1f000, URZ ;  /* 0x0001f00004107890 */ /* 0x008fce000fffe03f */
[----:B------:R2:W-:Y:S01]  /*6f70*/  UTMAREDG.4D.ADD [UR8], [UR22] ;  /* 0x00000008160073b6 */ /* 0x0005e20008018000 */
[----:B------:R-:W-:Y:S02]  /*6f80*/  UMOV UR18, 0x20 ;  /* 0x0000002000127882 */ /* 0x000fe40000000000 */
        /* <DEDUP_REMOVED lines=11> */
[----:B------:R-:W-:Y:S01]  /*7040*/  UMOV UR17, 0x20 ;  /* 0x0000002000117882 */ /* 0x000fe20000000000 */
[----:B------:R-:W-:Y:S02]  /*7050*/  UMOV UR18, UR26 ;  /* 0x0000001a00127c82 */ /* 0x000fe40008000000 */
[----:B------:R3:W-:Y:S01]  /*7060*/  UTMAREDG.4D.ADD [UR16], [UR22] ;  /* 0x00000010160073b6 */ /* 0x0007e20008018000 */
[----:B--2---:R-:W-:Y:S01]  /*7070*/  UIADD3 UR8, UR4, 0x1d000, URZ ;  /* 0x0001d00004087890 */ /* 0x004fe2000fffe03f */
[----:B------:R-:W-:Y:S01]  /*7080*/  UMOV UR9, 0x20 ;  /* 0x0000002000097882 */ /* 0x000fe20000000000 */
[----:B------:R-:W-:Y:S01]  /*7090*/  UMOV UR10, 0x8 ;  /* 0x00000008000a7882 */ /* 0x000fe20000000000 */
[----:B---3--:R-:W-:-:S06]  /*70a0*/  UIADD3 UR16, UR4, 0x1dc00, URZ ;  /* 0x0001dc0004107890 */ /* 0x008fcc000fffe03f */
        /* <DEDUP_REMOVED lines=42> */
[----:B------:R-:W-:-:S08]  /*7350*/  UMOV UR10, 0x38 ;  /* 0x00000038000a7882 */ /* 0x000fd00000000000 */
[----:B------:R3:W-:Y:S02]  /*7360*/  UTMAREDG.4D.ADD [UR8], [UR22] ;  /* 0x00000008160073b6 */ /* 0x0007e40008018000 */
[----:B---3--:R0:W-:Y:S02]  /*7370*/  UTMACMDFLUSH ;  /* 0x00000000000079b7 */ /* 0x0081e40000000000 */
.L_x_73:
[----:B------:R-:W-:Y:S05]  /*7380*/  BSYNC B0 ;  /* 0x0000000000007941 */ /* 0x000fea0003800000 */
.L_x_72:
[----:B------:R-:W-:-:S06]  /*7390*/  UISETP.GE.AND UP0, UPT, UR13, 0x41, UPT ;  /* 0x000000410d00788c */ /* 0x000fcc000bf06270 */
[----:B------:R-:W-:-:S13]  /*73a0*/  PLOP3.LUT P2, PT, PT, PT, UP0, 0x80, 0x0 ;  /* 0x000000000000781c */ /* 0x000fda0003f4f008 */
[----:B------:R-:W-:Y:S05]  /*73b0*/  @!P2 BRA `(.L_x_69) ;  /* 0x000000100040a947 */ /* 0x000fea0003800000 */
[----:B------:R-:W-:Y:S01]  /*73c0*/  UIADD3 UR13, UR13, 0x3f, URZ ;  /* 0x0000003f0d0d7890 */ /* 0x000fe2000fffe03f */
[----:B-1----:R-:W-:Y:S01]  /*73d0*/  IMAD.MOV.U32 R0, RZ, RZ, RZ ;  /* 0x000000ffff007224 */ /* 0x002fe200078e00ff */
[----:B------:R-:W-:Y:S01]  /*73e0*/  UMOV UR9, 0x40 ;  /* 0x0000004000097882 */ /* 0x000fe20000000000 */
[----:B------:R-:W-:Y:S01]  /*73f0*/  UMOV UR8, 0x60 ;  /* 0x0000006000087882 */ /* 0x000fe20000000000 */
[----:B------:R-:W-:Y:S01]  /*7400*/  USHF.R.S32.HI UR6, URZ, 0x1f, UR13 ;  /* 0x0000001f3f067899 */ /* 0x000fe2000801140d */
[----:B------:R-:W-:Y:S01]  /*7410*/  IMAD.U32 R2, RZ, RZ, UR9 ;  /* 0x00000009ff027e24 */ /* 0x000fe2000f8e00ff */
[----:B------:R-:W-:Y:S01]  /*7420*/  UMOV UR10, 0x58 ;  /* 0x00000058000a7882 */ /* 0x000fe20000000000 */
[----:B------:R-:W-:Y:S01]  /*7430*/  IMAD.U32 R3, RZ, RZ, UR8 ;  /* 0x00000008ff037e24 */ /* 0x000fe2000f8e00ff */
[----:B------:R-:W-:Y:S01]  /*7440*/  UMOV UR9, 0x50 ;  /* 0x0000005000097882 */ /* 0x000fe20000000000 */
[----:B------:R-:W-:Y:S01]  /*7450*/  UMOV UR8, 0x48 ;  /* 0x0000004800087882 */ /* 0x000fe20000000000 */
[----:B------:R-:W-:Y:S01]  /*7460*/  ULEA.HI UR21, UR6, UR13, URZ, 0x6 ;  /* 0x0000000d06157291 */ /* 0x000fe2000f8f303f */
[----:B------:R-:W-:Y:S01]  /*7470*/  IMAD.U32 R4, RZ, RZ, UR10 ;  /* 0x0000000aff047e24 */ /* 0x000fe2000f8e00ff */
[----:B------:R-:W-:Y:S01]  /*7480*/  UMOV UR58, 0x78 ;  /* 0x00000078003a7882 */ /* 0x000fe20000000000 */
[----:B------:R-:W-:Y:S01]  /*7490*/  IMAD.U32 R5, RZ, RZ, UR8 ;  /* 0x00000008ff057e24 */ /* 0x000fe2000f8e00ff */
[----:B------:R-:W-:Y:S01]  /*74a0*/  UMOV UR6, URZ ;  /* 0x0000003f00067c82 */ /* 0x000fe20008000000 */
[----:B------:R-:W-:Y:S01]  /*74b0*/  IMAD.U32 R6, RZ, RZ, UR9 ;  /* 0x00000009ff067e24 */ /* 0x000fe2000f8e00ff */
[----:B------:R-:W-:Y:S01]  /*74c0*/  UMOV UR13, 0x1 ;  /* 0x00000001000d7882 */ /* 0x000fe20000000000 */
[----:B------:R-:W-:-:S12]  /*74d0*/  ULEA.HI.SX32 UR21, UR21, 0x1, 0x1a ;  /* 0x0000000115157891 */ /* 0x000fd8000f8fd23f */
.L_x_81:
[----:B-1----:R-:W-:Y:S05]  /*74e0*/  @!P1 BRA `(.L_x_74) ;  /* 0x0000000000049947 */ /* 0x002fea0003800000 */
[----:B------:R-:W-:Y:S01]  /*74f0*/  BPT.TRAP 0x1 ;  /* 0x000000040000795c */ /* 0x000fe20000300000 */
.L_x_74:
[----:B------:R-:W-:Y:S01]  /*7500*/  ULEA UR8, UR13, UR4, 0x3 ;  /* 0x000000040d087291 */ /* 0x000fe2000f8e183f */
[----:B------:R-:W-:-:S08]  /*7510*/  SHF.L.U32 R7, R0, 0x1f, RZ ;  /* 0x0000001f00077819 */ /* 0x000fd000000006ff */
[----:B------:R-:W1:Y:S02]  /*7520*/  SYNCS.PHASECHK.TRANS64.TRYWAIT P2, [UR8+0x28480], R7 ;  /* 0x02848007ff0075a7 */ /* 0x000e640008040148 */
[----:B-1----:R-:W-:Y:S05]  /*7530*/  @!P2 BRA `(.L_x_75) ;  /* 0x000000340068a947 */ /* 0x002fea0003800000 */
.L_x_143:
[----:B------:R-:W-:Y:S04]  /*7540*/  BSSY B0, `(.L_x_76) ;  /* 0x0000003000007945 */ /* 0x000fe80003800000 */
[----:B------:R-:W-:Y:S05]  /*7550*/  @!P0 BRA `(.L_x_77) ;  /* 0x0000000000048947 */ /* 0x000fea0003800000 */
[----:B------:R-:W-:-:S04]  /*7560*/  DEPBAR.LE SB0, 0x1 ;  /* 0x000080400000791a */ /* 0x000fc80000000000 */
.L_x_77:
[----:B------:R-:W-:Y:S05]  /*7570*/  BSYNC B0 ;  /* 0x0000000000007941 */ /* 0x000fea0003800000 */
.L_x_76:
[----:B------:R-:W-:Y:S05]  /*7580*/  @!P1 BRA `(.L_x_78) ;  /* 0x0000000000049947 */ /* 0x000fea0003800000 */
[----:B------:R-:W-:Y:S01]  /*7590*/  BPT.TRAP 0x1 ;  /* 0x000000040000795c */ /* 0x000fe20000300000 */
.L_x_78:
[----:B------:R-:W-:Y:S01]  /*75a0*/  ULEA UR8, UR6, UR4, 0x3 ;  /* 0x0000000406087291 */ /* 0x000fe2000f8e183f */
[----:B------:R-:W-:Y:S01]  /*75b0*/  BSSY B0, `(.L_x_79) ;  /* 0x00000d7000007945 */ /* 0x000fe20003800000 */
[----:B------:R-:W-:Y:S02]  /*75c0*/  UIADD3 UR6, UR6, 0x1, URZ ;  /* 0x0000000106067890 */ /* 0x000fe4000fffe03f */
[----:B------:R-:W-:Y:S02]  /*75d0*/  UIADD3 UR8, UR8, 0x28490, URZ ;  /* 0x0002849008087890 */ /* 0x000fe4000fffe03f */
[----:B------:R-:W-:Y:S02]  /*75e0*/  UISETP.NE.AND UP0, UPT, UR6, 0x2, UPT ;  /* 0x000000020600788c */ /* 0x000fe4000bf05270 */
[----:B------:R-:W-:Y:S02]  /*75f0*/  UPRMT UR8, UR5, 0x654, UR8 ;  /* 0x0000065405087896 */ /* 0x000fe40008000008 */
[----:B------:R-:W-:-:S07]  /*7600*/  USEL UR6, UR6, URZ, UP0 ;  /* 0x0000003f06067287 */ /* 0x000fce0008000000 */
[----:B------:R-:W-:Y:S01]  /*7610*/  SYNCS.ARRIVE.TRANS64.RED.A1T0 RZ, [UR8], RZ ;  /* 0x000000ffffff79a7 */ /* 0x000fe20008100408 */
[----:B------:R-:W-:Y:S05]  /*7620*/  @!P0 BRA `(.L_x_80) ;  /* 0x0000000c003c8947 */ /* 0x000fea0003800000 */
[----:B------:R-:W2:Y:S01]  /*7630*/  S2UR UR37, SR_CTAID.Y ;  /* 0x00000000002579c3 */ /* 0x000ea20000002600 */
[----:B------:R2:W-:Y:S01]  /*7640*/  STL [R1+0x80], R0 ;  /* 0x0000800001007387 */ /* 0x0005e20000100800 */
[----:B------:R-:W-:Y:S01]  /*7650*/  R2UR UR34, R4 ;  /* 0x00000000042272ca */ /* 0x000fe200000e0000 */
[----:B------:R-:W-:Y:S01]  /*7660*/  UIADD3 UR30, UP0, UR14, 0x6f0, URZ ;  /* 0x000006f00e1e7890 */ /* 0x000fe2000ff1e03f */
[----:B------:R-:W-:Y:S01]  /*7670*/  R2UR UR10, R5 ;  /* 0x00000000050a72ca */ /* 0x000fe200000e0000 */
[----:B------:R-:W-:Y:S01]  /*7680*/  UIMAD UR22, UR13, 0x6000, UR4 ;  /* 0x000060000d1678a4 */ /* 0x000fe2000f8e0204 */
[----:B------:R-:W-:Y:S01]  /*7690*/  R2UR UR42, R3 ;  /* 0x00000000032a72ca */ /* 0x000fe200000e0000 */
[----:B------:R-:W-:Y:S01]  /*76a0*/  UIADD3.X UR31, URZ, UR15, URZ, UP0, !UPT ;  /* 0x0000000f3f1f7290 */ /* 0x000fe200087fe43f */
[----:B------:R-:W3:Y:S01]  /*76b0*/  S2UR UR8, SR_CTAID.Y ;  /* 0x00000000000879c3 */ /* 0x000ee20000002600 */
[----:B------:R-:W-:Y:S01]  /*76c0*/  UIADD3 UR32, UR22, 0x1c000, URZ ;  /* 0x0001c00016207890 */ /* 0x000fe2000fffe03f */
[----:B------:R-:W-:Y:S01]  /*76d0*/  R2UR UR50, R6 ;  /* 0x00000000063272ca */ /* 0x000fe200000e0000 */
[----:B------:R-:W-:Y:S01]  /*76e0*/  UMOV UR33, 0x20 ;  /* 0x0000002000217882 */ /* 0x000fe20000000000 */
[----:B------:R-:W-:Y:S01]  /*76f0*/  UMOV UR9, 0x20 ;  /* 0x0000002000097882 */ /* 0x000fe20000000000 */
[----:B------:R-:W-:Y:S01]  /*7700*/  MOV R14, UR33 ;  /* 0x00000021000e7c02 */ /* 0x000fe20008000f00 */
[----:B------:R-:W-:Y:S01]  /*7710*/  UMOV UR33, URZ ;  /* 0x0000003f00217c82 */ /* 0x000fe20008000000 */
[----:B------:R-:W-:Y:S01]  /*7720*/  MOV R13, UR34 ;  /* 0x00000022000d7c02 */ /* 0x000fe20008000f00 */
[----:B------:R-:W4:Y:S01]  /*7730*/  S2UR UR16, SR_CTAID.Z ;  /* 0x00000000001079c3 */ /* 0x000f220000002700 */
[----:B------:R-:W-:Y:S01]  /*7740*/  R2UR UR34, R2 ;  /* 0x00000000022272ca */ /* 0x000fe200000e0000 */
[----:B------:R-:W-:Y:S01]  /*7750*/  UIADD3 UR48, UR22, 0x1d800, URZ ;  /* 0x0001d80016307890 */ /* 0x000fe2000fffe03f */
[----:B------:R-:W-:Y:S01]  /*7760*/  MOV R19, UR9 ;  /* 0x0000000900137c02 */ /* 0x000fe20008000f00 */
[----:B------:R-:W-:Y:S01]  /*7770*/  UMOV UR9, UR33 ;  /* 0x0000002100097c82 */ /* 0x000fe20008000000 */
[----:B------:R-:W-:Y:S01]  /*7780*/  UIADD3 UR40, UR22, 0x1e400, URZ ;  /* 0x0001e40016287890 */ /* 0x000fe2000fffe03f */
[----:B------:R-:W-:Y:S01]  /*7790*/  MOV R18, UR15 ;  /* 0x0000000f00127c02 */ /* 0x000fe20008000f00 */
[----:B------:R-:W-:Y:S01]  /*77a0*/  UMOV UR49, 0x20 ;  /* 0x0000002000317882 */ /* 0x000fe20000000000 */
[----:B--2---:R-:W-:Y:S01]  /*77b0*/  MOV R0, UR37 ;  /* 0x0000002500007c02 */ /* 0x004fe20008000f00 */
[----:B------:R-:W-:Y:S01]  /*77c0*/  UMOV UR43, UR37 ;  /* 0x00000025002b7c82 */ /* 0x000fe20008000000 */
[----:B------:R-:W2:Y:S01]  /*77d0*/  S2UR UR23, SR_CTAID.Z ;  /* 0x00000000001779c3 */ /* 0x000ea20000002700 */
[----:B------:R-:W-:Y:S01]  /*77e0*/  MOV R17, UR14 ;  /* 0x0000000e00117c02 */ /* 0x000fe20008000f00 */
[----:B------:R-:W-:Y:S01]  /*77f0*/  UMOV UR41, 0x20 ;  /* 0x0000002000297882 */ /* 0x000fe20000000000 */
[----:B------:R-:W-:Y:S01]  /*7800*/  R2UR UR37, R0 ;  /* 0x00000000002572ca */ /* 0x000fe200000e0000 */
[----:B------:R-:W-:Y:S01]  /*7810*/  UMOV UR26, UR34 ;  /* 0x00000022001a7c82 */ /* 0x000fe20008000000 */
[----:B------:R1:W5:Y:S01]  /*7820*/  LDL.LU R0, [R1+0x80] ;  /* 0x0000800001007983 */ /* 0x0003620000300800 */
[----:B---3--:R-:W-:Y:S01]  /*7830*/  UMOV UR35, UR8 ;  /* 0x0000000800237c82 */ /* 0x008fe20008000000 */
[----:B------:R-:W-:Y:S01]  /*7840*/  UMOV UR59, UR8 ;  /* 0x00000008003b7c82 */ /* 0x000fe20008000000 */
[----:B------:R-:W-:Y:S01]  /*7850*/  MOV R12, UR35 ;  /* 0x00000023000c7c02 */ /* 0x000fe20008000f00 */
[----:B------:R-:W-:Y:S01]  /*7860*/  UMOV UR19, UR8 ;  /* 0x0000000800137c82 */ /* 0x000fe20008000000 */
[----:B------:R-:W3:Y:S01]  /*7870*/  S2UR UR35, SR_CTAID.Y ;  /* 0x00000000002379c3 */ /* 0x000ee20000002600 */
[----:B------:R-:W-:Y:S01]  /*7880*/  UMOV UR11, UR8 ;  /* 0x00000008000b7c82 */ /* 0x000fe20008000000 */
[----:B------:R-:W-:Y:S01]  /*7890*/  UMOV UR51, UR8 ;  /* 0x0000000800337c82 */ /* 0x000fe20008000000 */
[----:B------:R-:W-:Y:S01]  /*78a0*/  UIADD3 UR8, UR22, 0x1cc00, URZ ;  /* 0x0001cc0016087890 */ /* 0x000fe2000fffe03f */
[----:B------:R-:W-:Y:S01]  /*78b0*/  MOV R20, UR10 ;  /* 0x0000000a00147c02 */ /* 0x000fe20008000f00 */
[----:B----4-:R-:W-:Y:S01]  /*78c0*/  UMOV UR36, UR16 ;  /* 0x0000001000247c82 */ /* 0x010fe20008000000 */
[----:B------:R-:W-:Y:S01]  /*78d0*/  UMOV UR60, UR16 ;  /* 0x00000010003c7c82 */ /* 0x000fe20008000000 */
[----:B------:R-:W-:Y:S01]  /*78e0*/  MOV R11, UR36 ;  /* 0x00000024000b7c02 */ /* 0x000fe20008000f00 */
[----:B------:R-:W-:Y:S01]  /*78f0*/  UMOV UR20, UR16 ;  /* 0x0000001000147c82 */ /* 0x000fe20008000000 */
[----:B------:R-:W4:Y:S01]  /*7900*/  S2UR UR36, SR_CTAID.Z ;  /* 0x00000000002479c3 */ /* 0x000f220000002700 */
[----:B------:R-:W-:Y:S01]  /*7910*/  UMOV UR12, UR16 ;  /* 0x00000010000c7c82 */ /* 0x000fe20008000000 */
[----:B------:R-:W-:Y:S01]  /*7920*/  UMOV UR52, UR16 ;  /* 0x0000001000347c82 */ /* 0x000fe20008000000 */
[----:B------:R-:W-:Y:S01]  /*7930*/  UMOV UR24, URZ ;  /* 0x0000003f00187c82 */ /* 0x000fe20008000000 */
[----:B------:R-:W-:Y:S01]  /*7940*/  UMOV UR47, UR10 ;  /* 0x0000000a002f7c82 */ /* 0x000fe20008000000 */
[----:B--2---:R-:W-:Y:S01]  /*7950*/  UMOV UR44, UR23 ;  /* 0x00000017002c7c82 */ /* 0x004fe20008000000 */
[----:B------:R-:W-:Y:S01]  /*7960*/  MOV R10, UR52 ;  /* 0x00000034000a7c02 */ /* 0x000fe20008000f00 */
[----:B------:R-:W-:Y:S01]  /*7970*/  UMOV UR46, UR50 ;  /* 0x00000032002e7c82 */ /* 0x000fe20008000000 */
[----:B------:R-:W2:Y:S01]  /*7980*/  S2UR UR28, SR_CTAID.Y ;  /* 0x00000000001c79c3 */ /* 0x000ea20000002600 */
[----:B------:R-:W-:Y:S01]  /*7990*/  MOV R9, UR51 ;  /* 0x0000003300097c02 */ /* 0x000fe20008000f00 */
[----:B------:R-:W-:Y:S01]  /*79a0*/  UIADD3 UR56, UR22, 0x21400, URZ ;  /* 0x0002140016387890 */ /* 0x000fe2000fffe03f */
[----:B-1----:R-:W-:Y:S01]  /*79b0*/  MOV R7, UR49 ;  /* 0x0000003100077c02 */ /* 0x002fe20008000f00 */
[----:B------:R-:W-:Y:S01]  /*79c0*/  UMOV UR49, UR24 ;  /* 0x0000001800317c82 */ /* 0x000fe20008000000 */
[----:B------:R-:W-:Y:S01]  /*79d0*/  R2UR UR15, R18 ;  /* 0x00000000120f72ca */ /* 0x000fe200000e0000 */
[----:B------:R-:W-:Y:S01]  /*79e0*/  UMOV UR17, 0x20 ;  /* 0x0000002000117882 */ /* 0x000fe20000000000 */
[----:B------:R-:W-:Y:S01]  /*79f0*/  R2UR UR14, R17 ;  /* 0x00000000110e72ca */ /* 0x000fe200000e0000 */
[----:B------:R-:W1:Y:S01]  /*7a00*/  S2UR UR16, SR_CTAID.Z ;  /* 0x00000000001079c3 */ /* 0x000e620000002700 */
[----:B---3--:R-:W-:Y:S01]  /*7a10*/  UMOV UR51, UR35 ;  /* 0x0000002300337c82 */ /* 0x008fe20008000000 */
[----:B------:R-:W-:Y:S01]  /*7a20*/  MOV R17, UR44 ;  /* 0x0000002c00117c02 */ /* 0x000fe20008000f00 */
[----:B------:R-:W-:Y:S01]  /*7a30*/  UMOV UR25, 0x20 ;  /* 0x0000002000197882 */ /* 0x000fe20000000000 */
[----:B------:R-:W-:-:S02]  /*7a40*/  MOV R18, UR43 ;  /* 0x0000002b00127c02 */ /* 0x000fc40008000f00 */
[----:B------:R-:W-:Y:S01]  /*7a50*/  MOV R15, UR12 ;  /* 0x0000000c000f7c02 */ /* 0x000fe20008000f00 */
[----:B----4-:R3:W-:Y:S01]  /*7a60*/  UTMAREDG.4D.ADD [UR32], [UR30] ;  /* 0x000000201e0073b6 */ /* 0x0107e20008018000 */
[----:B------:R-:W-:Y:S01]  /*7a70*/  UMOV UR52, UR36 ;  /* 0x0000002400347c82 */ /* 0x000fe20008000000 */
[----:B------:R-:W4:Y:S01]  /*7a80*/  S2UR UR27, SR_CTAID.Y ;  /* 0x00000000001b79c3 */ /* 0x000f220000002600 */
[----:B------:R-:W-:Y:S02]  /*7a90*/  MOV R16, UR13 ;  /* 0x0000000d00107c02 */ /* 0x000fe40008000f00 */
[----:B------:R-:W-:Y:S02]  /*7aa0*/  MOV R8, UR50 ;  /* 0x0000003200087c02 */ /* 0x000fe40008000f00 */
[----:B------:R-:W-:Y:S01]  /*7ab0*/  MOV R21, UR11 ;  /* 0x0000000b00157c02 */ /* 0x000fe20008000f00 */
[----:B------:R3:W-:Y:S01]  /*7ac0*/  UTMAREDG.4D.ADD [UR8], [UR30] ;  /* 0x000000081e0073b6 */ /* 0x0007e20008018000 */
[----:B--2---:R-:W-:Y:S01]  /*7ad0*/  UMOV UR43, UR28 ;  /* 0x0000001c002b7c82 */ /* 0x004fe20008000000 */
[----:B------:R-:W-:-:S02]  /*7ae0*/  R2UR UR13, R16 ;  /* 0x00000000100d72ca */ /* 0x000fc400000e0000 */
[----:B------:R-:W-:Y:S02]  /*7af0*/  MOV R16, UR46 ;  /* 0x0000002e00107c02 */ /* 0x000fe40008000f00 */
[----:B------:R-:W-:Y:S01]  /*7b00*/  R2UR UR18, R2 ;  /* 0x00000000021272ca */ /* 0x000fe200000e0000 */
[----:B-1----:R-:W-:Y:S01]  /*7b10*/  UMOV UR44, UR16 ;  /* 0x00000010002c7c82 */ /* 0x002fe20008000000 */
[----:B------:R1:W-:Y:S01]  /*7b20*/  UTMAREDG.4D.ADD [UR48], [UR30] ;  /* 0x000000301e0073b6 */ /* 0x0003e20008018000 */
[----:B------:R-:W-:Y:S01]  /*7b30*/  R2UR UR46, R16 ;  /* 0x00000000102e72ca */ /* 0x000fe200000e0000 */
[----:B------:R-:W-:Y:S01]  /*7b40*/  UIADD3 UR16, UR22, 0x1c400, URZ ;  /* 0x0001c40016107890 */ /* 0x000fe2000fffe03f */
[----:B---3--:R-:W-:Y:S01]  /*7b50*/  R2UR UR34, R13 ;  /* 0x000000000d2272ca */ /* 0x008fe200000e0000 */
[----:B------:R-:W-:Y:S01]  /*7b60*/  UIADD3 UR32, UR22, 0x1f000, URZ ;  /* 0x0001f00016207890 */ /* 0x000fe2000fffe03f */
[----:B------:R-:W-:Y:S02]  /*7b70*/  R2UR UR36, R11 ;  /* 0x000000000b2472ca */ /* 0x000fe400000e0000 */
[----:B------:R-:W-:-:S02]  /*7b80*/  R2UR UR35, R12 ;  /* 0x000000000c2372ca */ /* 0x000fc400000e0000 */
[----:B------:R-:W-:Y:S02]  /*7b90*/  R2UR UR33, R14 ;  /* 0x000000000e2172ca */ /* 0x000fe400000e0000 */
[----:B------:R-:W-:Y:S01]  /*7ba0*/  R2UR UR9, R19 ;  /* 0x00000000130972ca */ /* 0x000fe200000e0000 */
[----:B------:R-:W2:Y:S01]  /*7bb0*/  S2UR UR8, SR_CTAID.Z ;  /* 0x00000000000879c3 */ /* 0x000ea20000002700 */
[----:B------:R-:W-:Y:S02]  /*7bc0*/  MOV R19, UR42 ;  /* 0x0000002a00137c02 */ /* 0x000fe40008000f00 */
[----:B------:R-:W-:Y:S02]  /*7bd0*/  R2UR UR42, R4 ;  /* 0x00000000042a72ca */ /* 0x000fe400000e0000 */
[----:B------:R-:W-:Y:S02]  /*7be0*/  R2UR UR10, R20 ;  /* 0x00000000140a72ca */ /* 0x000fe400000e0000 */
[----:B------:R-:W-:Y:S01]  /*7bf0*/  MOV R20, UR41 ;  /* 0x0000002900147c02 */ /* 0x000fe20008000f00 */
[----:B------:R-:W-:Y:S01]  /*7c00*/  UMOV UR41, UR24 ;  /* 0x0000001800297c82 */ /* 0x000fe20008000000 */
[----:B------:R-:W-:Y:S01]  /*7c10*/  MOV R13, UR34 ;  /* 0x00000022000d7c02 */ /* 0x000fe20008000f00 */
[----:B-1----:R-:W-:Y:S01]  /*7c20*/  UIADD3 UR50, UR58, -0x8, URZ ;  /* 0xfffffff83a327890 */ /* 0x002fe2000fffe03f */
[----:B------:R-:W-:Y:S01]  /*7c30*/  R2UR UR34, R3 ;  /* 0x00000000032272ca */ /* 0x000fe200000e0000 */
[----:B------:R-:W-:Y:S01]  /*7c40*/  UIADD3 UR48, UR22, 0x20800, URZ ;  /* 0x0002080016307890 */ /* 0x000fe2000fffe03f */
[----:B------:R-:W-:Y:S01]  /*7c50*/  R2UR UR12, R15 ;  /* 0x000000000f0c72ca */ /* 0x000fe200000e0000 */
[----:B----4-:R-:W-:Y:S01]  /*7c60*/  UMOV UR51, UR27 ;  /* 0x0000001b00337c82 */ /* 0x010fe20008000000 */
[----:B------:R-:W-:Y:S01]  /*7c70*/  MOV R15, UR47 ;  /* 0x0000002f000f7c02 */ /* 0x000fe20008000f00 */
[----:B------:R1:W-:Y:S01]  /*7c80*/  UTMAREDG.4D.ADD [UR40], [UR30] ;  /* 0x000000281e0073b6 */ /* 0x0003e20008018000 */
[----:B------:R-:W-:Y:S01]  /*7c90*/  UMOV UR45, UR42 ;  /* 0x0000002a002d7c82 */ /* 0x000fe20008000000 */
[----:B------:R-:W-:-:S02]  /*7ca0*/  MOV R11, UR36 ;  /* 0x00000024000b7c02 */ /* 0x000fc40008000f00 */
[----:B------:R-:W-:Y:S01]  /*7cb0*/  MOV R12, UR35 ;  /* 0x00000023000c7c02 */ /* 0x000fe20008000f00 */
[----:B------:R-:W-:Y:S01]  /*7cc0*/  UMOV UR35, UR27 ;  /* 0x0000001b00237c82 */ /* 0x000fe20008000000 */
[----:B------:R-:W-:Y:S01]  /*7cd0*/  MOV R14, UR33 ;  /* 0x00000021000e7c02 */ /* 0x000fe20008000f00 */
[----:B------:R-:W-:Y:S01]  /*7ce0*/  UMOV UR33, UR24 ;  /* 0x0000001800217c82 */ /* 0x000fe20008000000 */
[----:B------:R-:W-:Y:S01]  /*7cf0*/  R2UR UR11, R21 ;  /* 0x00000000150b72ca */ /* 0x000fe200000e0000 */
[----:B--2---:R-:W-:Y:S01]  /*7d00*/  UMOV UR36, UR8 ;  /* 0x0000000800247c82 */ /* 0x004fe20008000000 */
[----:B------:R-:W-:Y:S01]  /*7d10*/  R2UR UR47, R15 ;  /* 0x000000000f2f72ca */ /* 0x000fe200000e0000 */
[----:B------:R-:W-:Y:S01]  /*7d20*/  UMOV UR52, UR8 ;  /* 0x0000000800347c82 */ /* 0x000fe20008000000 */
[----:B------:R2:W-:Y:S01]  /*7d30*/  UTMAREDG.4D.ADD [UR32], [UR30] ;  /* 0x000000201e0073b6 */ /* 0x0005e20008018000 */
[----:B------:R-:W-:Y:S01]  /*7d40*/  UMOV UR29, UR50 ;  /* 0x00000032001d7c82 */ /* 0x000fe20008000000 */
[----:B------:R-:W-:Y:S01]  /*7d50*/  UMOV UR39, UR34 ;  /* 0x0000002200277c82 */ /* 0x000fe20008000000 */
[----:B------:R-:W-:Y:S01]  /*7d60*/  UMOV UR57, UR24 ;  /* 0x0000001800397c82 */ /* 0x000fe20008000000 */
[----:B------:R-:W-:-:S02]  /*7d70*/  MOV R16, UR46 ;  /* 0x0000002e00107c02 */ /* 0x000fc40008000f00 */
[----:B-1----:R-:W-:Y:S01]  /*7d80*/  R2UR UR42, R19 ;  /* 0x00000000132a72ca */ /* 0x002fe200000e0000 */
[----:B------:R-:W-:Y:S01]  /*7d90*/  UIADD3 UR40, UR22, 0x1fc00, URZ ;  /* 0x0001fc0016287890 */ /* 0x000fe2000fffe03f */
[----:B------:R-:W-:Y:S02]  /*7da0*/  R2UR UR44, R17 ;  /* 0x00000000112c72ca */ /* 0x000fe400000e0000 */
[----:B------:R-:W-:Y:S02]  /*7db0*/  R2UR UR43, R18 ;  /* 0x00000000122b72ca */ /* 0x000fe400000e0000 */
[----:B------:R-:W-:Y:S02]  /*7dc0*/  R2UR UR41, R20 ;  /* 0x00000000142972ca */ /* 0x000fe400000e0000 */
[----:B------:R-:W-:Y:S02]  /*7dd0*/  MOV R15, UR47 ;  /* 0x0000002f000f7c02 */ /* 0x000fe40008000f00 */
[----:B------:R-:W-:-:S03]  /*7de0*/  MOV R17, UR45 ;  /* 0x0000002d00117c02 */ /* 0x000fc60008000f00 */
[----:B------:R-:W-:Y:S01]  /*7df0*/  MOV R20, UR42 ;  /* 0x0000002a00147c02 */ /* 0x000fe20008000f00 */
[----:B------:R-:W-:Y:S01]  /*7e00*/  UIADD3 UR42, UR58, -0x10, URZ ;  /* 0xfffffff03a2a7890 */ /* 0x000fe2000fffe03f */
[----:B------:R-:W-:Y:S01]  /*7e10*/  MOV R18, UR44 ;  /* 0x0000002c00127c02 */ /* 0x000fe20008000f00 */
[----:B------:R-:W-:Y:S01]  /*7e20*/  UMOV UR44, UR8 ;  /* 0x00000008002c7c82 */ /* 0x000fe20008000000 */
[----:B------:R-:W-:Y:S01]  /*7e30*/  MOV R19, UR43 ;  /* 0x0000002b00137c02 */ /* 0x000fe20008000f00 */
[----:B------:R-:W-:Y:S01]  /*7e40*/  UMOV UR43, UR27 ;  /* 0x0000001b002b7c82 */ /* 0x000fe20008000000 */
[----:B------:R-:W-:Y:S01]  /*7e50*/  MOV R21, UR41 ;  /* 0x0000002900157c02 */ /* 0x000fe20008000f00 */
[----:B------:R-:W-:Y:S01]  /*7e60*/  UMOV UR41, UR24 ;  /* 0x0000001800297c82 */ /* 0x000fe20008000000 */
[----:B------:R-:W-:Y:S02]  /*7e70*/  UIADD3 UR8, UR22, 0x1d000, URZ ;  /* 0x0001d00016087890 */ /* 0x000fe4000fffe03f */
[----:B------:R1:W-:Y:S01]  /*7e80*/  UTMAREDG.4D.ADD [UR40], [UR30] ;  /* 0x000000281e0073b6 */ /* 0x0003e20008018000 */
[----:B--2---:R-:W-:-:S02]  /*7e90*/  R2UR UR36, R11 ;  /* 0x000000000b2472ca */ /* 0x004fc400000e0000 */
[----:B------:R-:W-:Y:S02]  /*7ea0*/  R2UR UR35, R12 ;  /* 0x000000000c2372ca */ /* 0x000fe400000e0000 */
[----:B------:R-:W-:Y:S01]  /*7eb0*/  R2UR UR34, R13 ;  /* 0x000000000d2272ca */ /* 0x000fe200000e0000 */
[----:B------:R2:W-:Y:S01]  /*7ec0*/  UTMAREDG.4D.ADD [UR48], [UR30] ;  /* 0x000000301e0073b6 */ /* 0x0005e20008018000 */
[----:B------:R-:W-:Y:S01]  /*7ed0*/  R2UR UR33, R14 ;  /* 0x000000000e2172ca */ /* 0x000fe200000e0000 */
[----:B------:R-:W-:Y:S01]  /*7ee0*/  UMOV UR38, UR42 ;  /* 0x0000002a00267c82 */ /* 0x000fe20008000000 */
[----:B------:R-:W-:Y:S02]  /*7ef0*/  UIADD3 UR32, UR22, 0x1e800, URZ ;  /* 0x0001e80016207890 */ /* 0x000fe4000fffe03f */
[----:B------:R-:W-:Y:S01]  /*7f00*/  UIADD3 UR24, UR22, 0x20000, URZ ;  /* 0x0002000016187890 */ /* 0x000fe2000fffe03f */
[----:B------:R-:W-:Y:S01]  /*7f10*/  UTMAREDG.4D.ADD [UR56], [UR30] ;  /* 0x000000381e0073b6 */ /* 0x000fe20008018000 */
[----:B-1----:R-:W-:-:S02]  /*7f20*/  R2UR UR44, R18 ;  /* 0x00000000122c72ca */ /* 0x002fc400000e0000 */
[----:B------:R-:W-:Y:S02]  /*7f30*/  R2UR UR43, R19 ;  /* 0x00000000132b72ca */ /* 0x000fe400000e0000 */
[----:B------:R-:W-:Y:S01]  /*7f40*/  R2UR UR42, R20 ;  /* 0x00000000142a72ca */ /* 0x000fe200000e0000 */
[----:B------:R-:W-:Y:S01]  /*7f50*/  UIADD3 UR40, UR22, 0x1f400, URZ ;  /* 0x0001f40016287890 */ /* 0x000fe2000fffe03f */
[----:B------:R-:W-:Y:S01]  /*7f60*/  R2UR UR41, R21 ;  /* 0x00000000152972ca */ /* 0x000fe200000e0000 */
[----:B------:R1:W-:Y:S01]  /*7f70*/  UTMAREDG.4D.ADD [UR16], [UR30] ;  /* 0x000000101e0073b6 */ /* 0x0003e20008018000 */
[----:B--2---:R-:W-:Y:S02]  /*7f80*/  R2UR UR52, R10 ;  /* 0x000000000a3472ca */ /* 0x004fe400000e0000 */
[----:B------:R-:W-:Y:S02]  /*7f90*/  R2UR UR51, R9 ;  /* 0x00000000093372ca */ /* 0x000fe400000e0000 */
[----:B------:R-:W-:-:S02]  /*7fa0*/  R2UR UR50, R8 ;  /* 0x00000000083272ca */ /* 0x000fc400000e0000 */
[----:B------:R-:W-:Y:S01]  /*7fb0*/  R2UR UR49, R7 ;  /* 0x00000000073172ca */ /* 0x000fe200000e0000 */
[----:B------:R-:W-:Y:S01]  /*7fc0*/  UIADD3 UR48, UR22, 0x1dc00, URZ ;  /* 0x0001dc0016307890 */ /* 0x000fe2000fffe03f */
[----:B------:R2:W-:Y:S01]  /*7fd0*/  UTMAREDG.4D.ADD [UR8], [UR30] ;  /* 0x000000081e0073b6 */ /* 0x0005e20008018000 */
[----:B------:R-:W-:Y:S02]  /*7fe0*/  R2UR UR47, R15 ;  /* 0x000000000f2f72ca */ /* 0x000fe400000e0000 */
[----:B------:R-:W-:Y:S01]  /*7ff0*/  R2UR UR46, R16 ;  /* 0x00000000102e72ca */ /* 0x000fe200000e0000 */
[----:B------:R-:W-:Y:S01]  /*8000*/  UMOV UR27, UR37 ;  /* 0x00000025001b7c82 */ /* 0x000fe20008000000 */
[----:B------:R-:W-:Y:S01]  /*8010*/  R2UR UR45, R17 ;  /* 0x00000000112d72ca */ /* 0x000fe200000e0000 */
[----:B-1----:R-:W-:-:S05]  /*8020*/  UIADD3 UR16, UR22, 0x20c00, URZ ;  /* 0x00020c0016107890 */ /* 0x002fca000fffe03f */
[----:B------:R-:W-:Y:S01]  /*8030*/  UTMAREDG.4D.ADD [UR48], [UR30] ;  /* 0x000000301e0073b6 */ /* 0x000fe20008018000 */
[----:B------:R-:W-:Y:S01]  /*8040*/  UMOV UR28, UR23 ;  /* 0x00000017001c7c82 */ /* 0x000fe20008000000 */
[----:B------:R-:W-:Y:S01]  /*8050*/  UMOV UR19, UR37 ;  /* 0x0000002500137c82 */ /* 0x000fe20008000000 */
[----:B--2---:R-:W-:Y:S01]  /*8060*/  UIADD3 UR8, UR22, 0x21800, URZ ;  /* 0x0002180016087890 */ /* 0x004fe2000fffe03f */
[----:B------:R1:W-:Y:S01]  /*8070*/  UTMAREDG.4D.ADD [UR32], [UR30] ;  /* 0x000000201e0073b6 */ /* 0x0003e20008018000 */
[----:B------:R-:W-:Y:S01]  /*8080*/  UMOV UR20, UR23 ;  /* 0x0000001700147c82 */ /* 0x000fe20008000000 */
[----:B------:R-:W-:Y:S01]  /*8090*/  UMOV UR18, UR29 ;  /* 0x0000001d00127c82 */ /* 0x000fe20008000000 */
[----:B------:R-:W-:Y:S01]  /*80a0*/  UMOV UR9, 0x20 ;  /* 0x0000002000097882 */ /* 0x000fe20000000000 */
[----:B------:R-:W-:Y:S01]  /*80b0*/  UMOV UR10, UR58 ;  /* 0x0000003a000a7c82 */ /* 0x000fe20008000000 */
[----:B------:R-:W-:Y:S01]  /*80c0*/  UMOV UR11, UR37 ;  /* 0x00000025000b7c82 */ /* 0x000fe20008000000 */
[----:B------:R-:W-:Y:S01]  /*80d0*/  UMOV UR12, UR23 ;  /* 0x00000017000c7c82 */ /* 0x000fe20008000000 */
[----:B------:R-:W-:Y:S01]  /*80e0*/  UTMAREDG.4D.ADD [UR40], [UR30] ;  /* 0x000000281e0073b6 */ /* 0x000fe20008018000 */
[----:B-1----:R-:W-:Y:S01]  /*80f0*/  UMOV UR34, UR26 ;  /* 0x0000001a00227c82 */ /* 0x002fe20008000000 */
[----:B------:R-:W-:Y:S01]  /*8100*/  UMOV UR26, UR38 ;  /* 0x00000026001a7c82 */ /* 0x000fe20008000000 */
[----:B------:R-:W-:Y:S01]  /*8110*/  UIADD3 UR32, UR22, 0x1c800, URZ ;  /* 0x0001c80016207890 */ /* 0x000fe2000fffe03f */
[----:B------:R1:W-:Y:S01]  /*8120*/  UTMAREDG.4D.ADD [UR24], [UR30] ;  /* 0x000000181e0073b6 */ /* 0x0003e20008018000 */
[----:B------:R-:W-:Y:S01]  /*8130*/  UMOV UR33, 0x40 ;  /* 0x0000004000217882 */ /* 0x000fe20000000000 */
[----:B------:R-:W-:Y:S01]  /*8140*/  UMOV UR35, UR37 ;  /* 0x0000002500237c82 */ /* 0x000fe20008000000 */
[----:B------:R2:W-:Y:S01]  /*8150*/  UTMAREDG.4D.ADD [UR16], [UR30] ;  /* 0x000000101e0073b6 */ /* 0x0005e20008018000 */
[----:B------:R-:W-:Y:S01]  /*8160*/  UMOV UR36, UR23 ;  /* 0x0000001700247c82 */ /* 0x000fe20008000000 */
[----:B------:R3:W-:Y:S01]  /*8170*/  UTMAREDG.4D.ADD [UR8], [UR30] ;  /* 0x000000081e0073b6 */ /* 0x0007e20008018000 */
[----:B-1----:R-:W-:Y:S01]  /*8180*/  UIADD3 UR24, UR22, 0x1d400, URZ ;  /* 0x0001d40016187890 */ /* 0x002fe2000fffe03f */
[----:B------:R-:W-:Y:S01]  /*8190*/  UMOV UR25, 0x40 ;  /* 0x0000004000197882 */ /* 0x000fe20000000000 */
[----:B------:R-:W-:Y:S01]  /*81a0*/  UMOV UR26, UR47 ;  /* 0x0000002f001a7c82 */ /* 0x000fe20008000000 */
[----:B------:R-:W-:Y:S01]  /*81b0*/  UTMAREDG.4D.ADD [UR32], [UR30] ;  /* 0x000000201e0073b6 */ /* 0x000fe20008018000 */
[----:B--2---:R-:W-:Y:S01]  /*81c0*/  UIADD3 UR16, UR22, 0x1e000, URZ ;  /* 0x0001e00016107890 */ /* 0x004fe2000fffe03f */
[----:B------:R-:W-:Y:S01]  /*81d0*/  UMOV UR17, 0x40 ;  /* 0x0000004000117882 */ /* 0x000fe20000000000 */
[----:B------:R-:W-:-:S03]  /*81e0*/  UMOV UR18, UR46 ;  /* 0x0000002e00127c82 */ /* 0x000fc60008000000 */
[----:B------:R1:W-:Y:S01]  /*81f0*/  UTMAREDG.4D.ADD [UR24], [UR30] ;  /* 0x000000181e0073b6 */ /* 0x0003e20008018000 */
[----:B---3--:R-:W-:Y:S01]  /*8200*/  UIADD3 UR8, UR22, 0x1ec00, URZ ;  /* 0x0001ec0016087890 */ /* 0x008fe2000fffe03f */
[----:B------:R-:W-:Y:S01]  /*8210*/  UMOV UR9, 0x40 ;  /* 0x0000004000097882 */ /* 0x000fe20000000000 */
[----:B------:R-:W-:Y:S01]  /*8220*/  UMOV UR10, UR45 ;  /* 0x0000002d000a7c82 */ /* 0x000fe20008000000 */
[----:B------:R2:W-:Y:S06]  /*8230*/  UTMAREDG.4D.ADD [UR16], [UR30] ;  /* 0x000000101e0073b6 */ /* 0x0005ec0008018000 */
[----:B------:R3:W-:Y:S01]  /*8240*/  UTMAREDG.4D.ADD [UR8], [UR30] ;  /* 0x000000081e0073b6 */ /* 0x0007e20008018000 */
[----:B-1----:R-:W-:Y:S01]  /*8250*/  UIADD3 UR24, UR22, 0x1f800, URZ ;  /* 0x0001f80016187890 */ /* 0x002fe2000fffe03f */
[----:B------:R-:W-:Y:S01]  /*8260*/  UMOV UR26, UR39 ;  /* 0x00000027001a7c82 */ /* 0x000fe20008000000 */
[----:B--2---:R-:W-:-:S07]  /*8270*/  UIADD3 UR16, UR22, 0x21000, URZ ;  /* 0x0002100016107890 */ /* 0x004fce000fffe03f */
[----:B------:R-:W-:Y:S01]  /*8280*/  UTMAREDG.4D.ADD [UR24], [UR30] ;  /* 0x000000181e0073b6 */ /* 0x000fe20008018000 */
[----:B---3--:R-:W-:Y:S01]  /*8290*/  UIADD3 UR8, UR22, 0x20400, URZ ;  /* 0x0002040016087890 */ /* 0x008fe2000fffe03f */
[----:B------:R-:W-:-:S08]  /*82a0*/  UMOV UR10, UR38 ;  /* 0x00000026000a7c82 */ /* 0x000fd00008000000 */
[----:B------:R1:W-:Y:S01]  /*82b0*/  UTMAREDG.4D.ADD [UR8], [UR30] ;  /* 0x000000081e0073b6 */ /* 0x0003e20008018000 */
[----:B------:R-:W-:Y:S02]  /*82c0*/  UMOV UR18, UR29 ;  /* 0x0000001d00127c82 */ /* 0x000fe40008000000 */
[----:B------:R2:W-:Y:S01]  /*82d0*/  UTMAREDG.4D.ADD [UR16], [UR30] ;  /* 0x000000101e0073b6 */ /* 0x0005e20008018000 */
[----:B-1----:R-:W-:Y:S01]  /*82e0*/  UIADD3 UR8, UR22, 0x21c00, URZ ;  /* 0x00021c0016087890 */ /* 0x002fe2000fffe03f */
[----:B------:R-:W-:-:S08]  /*82f0*/  UMOV UR10, UR58 ;  /* 0x0000003a000a7c82 */ /* 0x000fd00008000000 */
[----:B------:R2:W-:Y:S02]  /*8300*/  UTMAREDG.4D.ADD [UR8], [UR30] ;  /* 0x000000081e0073b6 */ /* 0x0005e40008018000 */
[----:B--2---:R0:W-:Y:S02]  /*8310*/  UTMACMDFLUSH ;  /* 0x00000000000079b7 */ /* 0x0041e40000000000 */
.L_x_80:
[----:B------:R-:W-:Y:S05]  /*8320*/  BSYNC B0 ;  /* 0x0000000000007941 */ /* 0x000fea0003800000 */
.L_x_79:
[----:B------:R-:W-:Y:S01]  /*8330*/  R2UR UR8, R2 ;  /* 0x00000000020872ca */ /* 0x000fe200000e0000 */
[----:B------:R-:W-:Y:S01]  /*8340*/  UIADD3 UR21, UR21, -0x1, URZ ;  /* 0xffffffff15157890 */ /* 0x000fe2000fffe03f */
[----:B------:R-:W-:Y:S01]  /*8350*/  R2UR UR12, R3 ;  /* 0x00000000030c72ca */ /* 0x000fe200000e0000 */
[----:B------:R-:W-:Y:S01]  /*8360*/  UIADD3 UR13, UR13, 0x1, URZ ;  /* 0x000000010d0d7890 */ /* 0x000fe2000fffe03f */
[----:B------:R-:W-:Y:S01]  /*8370*/  R2UR UR11, R4 ;  /* 0x00000000040b72ca */ /* 0x000fe200000e0000 */
[----:B------:R-:W-:Y:S01]  /*8380*/  UISETP.GT.AND UP1, UPT, UR21, 0x2, UPT ;  /* 0x000000021500788c */ /* 0x000fe2000bf24270 */
[----:B------:R-:W-:Y:S01]  /*8390*/  R2UR UR10, R6 ;  /* 0x00000000060a72ca */ /* 0x000fe200000e0000 */
[----:B------:R-:W-:Y:S01]  /*83a0*/  UISETP.NE.AND UP0, UPT, UR13, 0x2, UPT ;  /* 0x000000020d00788c */ /* 0x000fe2000bf05270 */
[----:B------:R-:W-:Y:S01]  /*83b0*/  R2UR UR9, R5 ;  /* 0x00000000050972ca */ /* 0x000fe200000e0000 */
[----:B------:R-:W-:Y:S02]  /*83c0*/  UIADD3 UR58, UR58, 0x40, URZ ;  /* 0x000000403a3a7890 */ /* 0x000fe4000fffe03f */
[----:B------:R-:W-:Y:S01]  /*83d0*/  PLOP3.LUT P2, PT, PT, PT, UP1, 0x80, 0x0 ;  /* 0x000000000000781c */ /* 0x000fe20003f4f018 */
[----:B------:R-:W-:-:S02]  /*83e0*/  USEL UR13, UR13, URZ, UP0 ;  /* 0x0000003f0d0d7287 */ /* 0x000fc40008000000 */
[----:B------:R-:W-:Y:S02]  /*83f0*/  UIADD3 UR8, UR8, 0x40, URZ ;  /* 0x0000004008087890 */ /* 0x000fe4000fffe03f */
[----:B------:R-:W-:Y:S02]  /*8400*/  UIADD3 UR12, UR12, 0x40, URZ ;  /* 0x000000400c0c7890 */ /* 0x000fe4000fffe03f */
[----:B------:R-:W-:Y:S02]  /*8410*/  UIADD3 UR11, UR11, 0x40, URZ ;  /* 0x000000400b0b7890 */ /* 0x000fe4000fffe03f */
[----:B------:R-:W-:Y:S01]  /*8420*/  IMAD.U32 R2, RZ, RZ, UR8 ;  /* 0x00000008ff027e24 */ /* 0x000fe2000f8e00ff */
[----:B------:R-:W-:Y:S01]  /*8430*/  UIADD3 UR10, UR10, 0x40, URZ ;  /* 0x000000400a0a7890 */ /* 0x000fe2000fffe03f */
[----:B------:R-:W-:Y:S01]  /*8440*/  IMAD.U32 R3, RZ, RZ, UR12 ;  /* 0x0000000cff037e24 */ /* 0x000fe2000f8e00ff */
[----:B------:R-:W-:Y:S01]  /*8450*/  UIADD3 UR9, UR9, 0x40, URZ ;  /* 0x0000004009097890 */ /* 0x000fe2000fffe03f */
[----:B------:R-:W-:Y:S01]  /*8460*/  IMAD.U32 R4, RZ, RZ, UR11 ;  /* 0x0000000bff047e24 */ /* 0x000fe2000f8e00ff */
[----:B------:R-:W-:-:S02]  /*8470*/  USEL UR8, URZ, 0x1, UP0 ;  /* 0x000000013f087887 */ /* 0x000fc40008000000 */
[----:B------:R-:W-:Y:S02]  /*8480*/  IMAD.U32 R6, RZ, RZ, UR10 ;  /* 0x0000000aff067e24 */ /* 0x000fe4000f8e00ff */
[----:B------:R-:W-:Y:S02]  /*8490*/  IMAD.U32 R5, RZ, RZ, UR9 ;  /* 0x00000009ff057e24 */ /* 0x000fe4000f8e00ff */
[----:B-----5:R-:W-:Y:S01]  /*84a0*/  LOP3.LUT R0, R0, UR8, RZ, 0x3c, !PT ;  /* 0x0000000800007c12 */ /* 0x020fe2000f8e3cff */
[----:B------:R-:W-:Y:S06]  /*84b0*/  @P2 BRA `(.L_x_81) ;  /* 0xfffffff000082947 */ /* 0x000fec000383ffff */
.L_x_69:
[----:B------:R-:W-:Y:S04]  /*84c0*/  BSSY B0, `(.L_x_82) ;  /* 0x0000003000007945 */ /* 0x000fe80003800000 */
[----:B------:R-:W-:Y:S05]  /*84d0*/  @!P0 BRA `(.L_x_83) ;  /* 0x0000000000048947 */ /* 0x000fea0003800000 */
[----:B------:R-:W-:-:S04]  /*84e0*/  DEPBAR.LE SB0, 0x0 ;  /* 0x000080000000791a */ /* 0x000fc80000000000 */
.L_x_83:
[----:B------:R-:W-:Y:S05]  /*84f0*/  BSYNC B0 ;  /* 0x0000000000007941 */ /* 0x000fea0003800000 */
.L_x_82:
[----:B------:R-:W-:-:S04]  /*8500*/  ULOP3.LUT UR7, UR7, 0x1, URZ, 0xfc, !UPT ;  /* 0x0000000107077892 */ /* 0x000fc8000f8efc3f */
[----:B------:R-:W-:-:S06]  /*8510*/  UISETP.NE.AND UP0, UPT, UR7, 0x3, UPT ;  /* 0x000000030700788c */ /* 0x000fcc000bf05270 */
[----:B------:R-:W-:-:S13]  /*8520*/  PLOP3.LUT P0, PT, PT, PT, UP0, 0x80, 0x0 ;  /* 0x000000000000781c */ /* 0x000fda0003f0f008 */
[----:B------:R-:W-:Y:S05]  /*8530*/  @!P0 BRA `(.L_x_84) ;  /* 0x0000000000048947 */ /* 0x000fea0003800000 */
[----:B------:R-:W-:Y:S01]  /*8540*/  BPT.TRAP 0x1 ;  /* 0x000000040000795c */ /* 0x000fe20000300000 */
.L_x_84:
[----:B------:R-:W2:Y:S01]  /*8550*/  S2UR UR5, SR_CgaCtaId ;  /* 0x00000000000579c3 */ /* 0x000ea20000008800 */
[----:B------:R-:W-:Y:S02]  /*8560*/  UMOV UR4, 0x400 ;  /* 0x0000040000047882 */ /* 0x000fe40000000000 */
[----:B--2---:R-:W-:-:S04]  /*8570*/  ULEA UR4, UR5, UR4, 0x18 ;  /* 0x0000000405047291 */ /* 0x004fc8000f8ec03f */
[----:B------:R-:W-:-:S04]  /*8580*/  ULEA UR6, UR6, UR4, 0x3 ;  /* 0x0000000406067291 */ /* 0x000fc8000f8e183f */
[----:B------:R-:W-:-:S04]  /*8590*/  UIADD3 UR6, UR6, 0x28490, URZ ;  /* 0x0002849006067890 */ /* 0x000fc8000fffe03f */
[----:B------:R-:W-:-:S09]  /*85a0*/  UPRMT UR6, UR5, 0x654, UR6 ;  /* 0x0000065405067896 */ /* 0x000fd20008000006 */
[----:B------:R-:W-:Y:S01]  /*85b0*/  SYNCS.ARRIVE.TRANS64.RED.A1T0 RZ, [UR6], RZ ;  /* 0x000000ffffff79a7 */ /* 0x000fe20008100406 */
[----:B------:R-:W-:Y:S05]  /*85c0*/  EXIT ;  /* 0x000000000000794d */ /* 0x000fea0003800000 */
.L_x_68:
[----:B------:R-:W1:Y:S01]  /*85d0*/  S2UR UR11, SR_CTAID.X ;  /* 0x00000000000b79c3 */ /* 0x000e620000002500 */
[----:B------:R-:W-:Y:S01]  /*85e0*/  ELECT P3, URZ, PT ;  /* 0x00000000003f782f */ /* 0x000fe20003860000 */
[----:B------:R-:W-:Y:S01]  /*85f0*/  BSSY B0, `(.L_x_85) ;  /* 0x0000035000007945 */ /* 0x000fe20003800000 */
[----:B------:R-:W-:Y:S02]  /*8600*/  IMAD.MOV.U32 R2, RZ, RZ, RZ ;  /* 0x000000ffff027224 */ /* 0x000fe400078e00ff */
[----:B------:R-:W-:-:S03]  /*8610*/  IMAD.MOV.U32 R4, RZ, RZ, RZ ;  /* 0x000000ffff047224 */ /* 0x000fc600078e00ff */
[----:B------:R-:W2:Y:S08]  /*8620*/  S2UR UR36, SR_CTAID.Y ;  /* 0x00000000002479c3 */ /* 0x000eb00000002600 */
[----:B------:R-:W3:Y:S01]  /*8630*/  S2UR UR37, SR_CTAID.Z ;  /* 0x00000000002579c3 */ /* 0x000ee20000002700 */
[----:B-1----:R-:W-:Y:S01]  /*8640*/  USHF.L.U32 UR11, UR11, 0x7, URZ ;  /* 0x000000070b0b7899 */ /* 0x002fe2000800063f */
[----:B------:R-:W-:Y:S11]  /*8650*/  @!P3 BRA `(.L_x_86) ;  /* 0x0000000000b8b947 */ /* 0x000ff60003800000 */
[----:B------:R-:W1:Y:S01]  /*8660*/  S2R R4, SR_CgaCtaId ;  /* 0x0000000000047919 */ /* 0x000e620000008800 */
[----:B------:R-:W-:Y:S01]  /*8670*/  MOV R3, 0x400 ;  /* 0x0000040000037802 */ /* 0x000fe20000000f00 */
[----:B------:R-:W-:-:S03]  /*8680*/  IMAD.MOV.U32 R5, RZ, RZ, 0x1 ;  /* 0x00000001ff057424 */ /* 0x000fc600078e00ff */
[----:B-1----:R-:W-:Y:S02]  /*8690*/  LEA R4, R4, R3, 0x18 ;  /* 0x0000000304047211 */ /* 0x002fe400078ec0ff */
[----:B------:R-:W-:-:S04]  /*86a0*/  SHF.L.U32 R3, R5, 0x1f, RZ ;  /* 0x0000001f05037819 */ /* 0x000fc800000006ff */
[----:B------:R-:W1:Y:S02]  /*86b0*/  SYNCS.PHASECHK.TRANS64.TRYWAIT P0, [R4+URZ+0x28460], R3 ;  /* 0x02846003040075a7 */ /* 0x000e64000800017f */
[----:B-1----:R-:W-:Y:S05]  /*86c0*/  @!P0 BRA `(.L_x_87) ;  /* 0x00000024001c8947 */ /* 0x002fea0003800000 */
.L_x_144:
[----:B------:R-:W-:Y:S01]  /*86d0*/  ULOP3.LUT UR5, UR4, 0x2, URZ, 0xfc, !UPT ;  /* 0x0000000204057892 */ /* 0x000fe2000f8efc3f */
[----:B-1----:R-:W-:-:S03]  /*86e0*/  @P2 IMAD.MOV.U32 R3, RZ, RZ, 0x3000 ;  /* 0x00003000ff032424 */ /* 0x002fc600078e00ff */
[----:B------:R-:W-:Y:S01]  /*86f0*/  UPRMT UR5, UR5, 0x9910, URZ ;  /* 0x0000991005057896 */ /* 0x000fe2000800003f */
[----:B------:R1:W-:Y:S03]  /*8700*/  @P2 SYNCS.ARRIVE.TRANS64 RZ, [R4+URZ+0x28440], R3 ;  /* 0x0284400304ff29a7 */ /* 0x0003e6000800003f */
[----:B------:R-:W-:-:S06]  /*8710*/  UISETP.NE.AND UP0, UPT, UR5, 0x2, UPT ;  /* 0x000000020500788c */ /* 0x000fcc000bf05270 */
[----:B------:R-:W-:-:S13]  /*8720*/  PLOP3.LUT P0, PT, PT, PT, UP0, 0x80, 0x0 ;  /* 0x000000000000781c */ /* 0x000fda0003f0f008 */
[----:B-1----:R-:W-:Y:S05]  /*8730*/  @P0 BRA `(.L_x_88) ;  /* 0x0000000000040947 */ /* 0x002fea0003800000 */
[----:B--23--:R-:W-:Y:S01]  /*8740*/  BPT.TRAP 0x1 ;  /* 0x000000040000795c */ /* 0x00cfe20000300000 */
.L_x_88:
[----:B------:R-:W-:-:S04]  /*8750*/  LOP3.LUT P0, RZ, R0, 0x1f, RZ, 0xc0, !PT ;  /* 0x0000001f00ff7812 */ /* 0x000fc8000780c0ff */
[----:B------:R-:W-:-:S13]  /*8760*/  PLOP3.LUT P0, PT, P0, P2, PT, 0x2a, 0x0 ;  /* 0x000000000000781c */ /* 0x000fda0000704572 */
[----:B------:R-:W-:Y:S05]  /*8770*/  @P0 BRA `(.L_x_89) ;  /* 0x0000000000040947 */ /* 0x000fea0003800000 */
[----:B--23--:R-:W-:Y:S01]  /*8780*/  BPT.TRAP 0x1 ;  /* 0x000000040000795c */ /* 0x00cfe20000300000 */
.L_x_89:
[----:B------:R-:W-:Y:S01]  /*8790*/  R2UR UR8, R4 ;  /* 0x00000000040872ca */ /* 0x000fe200000e0000 */
[----:B------:R-:W-:Y:S01]  /*87a0*/  ULDC.64 UR6, c[0x0][0x198] ;  /* 0x0000660000067ab9 */ /* 0x000fe20000000a00 */
[----:B------:R-:W-:Y:S01]  /*87b0*/  UMOV UR14, 0x0 ;  /* 0x00000000000e7882 */ /* 0x000fe20000000000 */
[----:B------:R-:W-:Y:S01]  /*87c0*/  UIADD3 UR6, UP0, UR6, 0x1f0, URZ ;  /* 0x000001f006067890 */ /* 0x000fe2000ff1e03f */
[----:B------:R-:W-:Y:S01]  /*87d0*/  IMAD.MOV.U32 R4, RZ, RZ, 0x1 ;  /* 0x00000001ff047424 */ /* 0x000fe200078e00ff */
[----:B------:R-:W-:Y:S01]  /*87e0*/  UMOV UR15, 0x10000000 ;  /* 0x10000000000f7882 */ /* 0x000fe20000000000 */
[----:B------:R-:W-:Y:S01]  /*87f0*/  UMOV UR10, URZ ;  /* 0x0000003f000a7c82 */ /* 0x000fe20008000000 */
[----:B------:R-:W-:Y:S01]  /*8800*/  UIADD3.X UR7, URZ, UR7, URZ, UP0, !UPT ;  /* 0x000000073f077290 */ /* 0x000fe200087fe43f */
[----:B--2---:R-:W-:Y:S01]  /*8810*/  UMOV UR12, UR36 ;  /* 0x00000024000c7c82 */ /* 0x004fe20008000000 */
[----:B---3--:R-:W-:Y:S01]  /*8820*/  UMOV UR13, UR37 ;  /* 0x00000025000d7c82 */ /* 0x008fe20008000000 */
[----:B------:R-:W-:Y:S01]  /*8830*/  UMOV UR26, 0x20 ;  /* 0x00000020001a7882 */ /* 0x000fe20000000000 */
[----:B------:R-:W-:-:S02]  /*8840*/  UMOV UR27, UR11 ;  /* 0x0000000b001b7c82 */ /* 0x000fc40008000000 */
[----:B------:R-:W-:Y:S02]  /*8850*/  UIADD3 UR9, UR8, 0x28440, URZ ;  /* 0x0002844008097890 */ /* 0x000fe4000fffe03f */
[----:B------:R-:W-:Y:S02]  /*8860*/  UIADD3 UR24, UR8, 0x1000, URZ ;  /* 0x0000100008187890 */ /* 0x000fe4000fffe03f */
[----:B------:R-:W-:Y:S01]  /*8870*/  UIADD3 UR16, UR8, 0x2000, URZ ;  /* 0x0000200008107890 */ /* 0x000fe2000fffe03f */
[----:B------:R-:W-:Y:S01]  /*8880*/  UMOV UR28, UR36 ;  /* 0x00000024001c7c82 */ /* 0x000fe20008000000 */
[----:B------:R-:W-:Y:S01]  /*8890*/  UMOV UR29, UR37 ;  /* 0x00000025001d7c82 */ /* 0x000fe20008000000 */
[----:B------:R-:W-:Y:S01]  /*88a0*/  UMOV UR25, UR9 ;  /* 0x0000000900197c82 */ /* 0x000fe20008000000 */
[----:B------:R-:W-:Y:S01]  /*88b0*/  UMOV UR18, 0x40 ;  /* 0x0000004000127882 */ /* 0x000fe20000000000 */
[----:B------:R-:W-:Y:S01]  /*88c0*/  UMOV UR19, UR11 ;  /* 0x0000000b00137c82 */ /* 0x000fe20008000000 */
[----:B------:R-:W-:Y:S01]  /*88d0*/  UMOV UR20, UR36 ;  /* 0x0000002400147c82 */ /* 0x000fe20008000000 */
[----:B------:R-:W-:Y:S01]  /*88e0*/  UMOV UR21, UR37 ;  /* 0x0000002500157c82 */ /* 0x000fe20008000000 */
[----:B------:R-:W-:Y:S01]  /*88f0*/  UMOV UR17, UR9 ;  /* 0x0000000900117c82 */ /* 0x000fe20008000000 */
[----:B------:R1:W-:Y:S01]  /*8900*/  UTMALDG.4D [UR8], [UR6], desc[UR14] ;  /* 0x00000e08060075b4 */ /* 0x0003e20008019000 */
[----:B------:R1:W-:Y:S01]  /*8910*/  UTMALDG.4D [UR24], [UR6], desc[UR14] ;  /* 0x00000e18060075b4 */ /* 0x0003e20008019000 */
[----:B------:R1:W-:Y:S02]  /*8920*/  UTMALDG.4D [UR16], [UR6], desc[UR14] ;  /* 0x00000e10060075b4 */ /* 0x0003e40008019000 */
[----:B-1----:R-:W-:Y:S01]  /*8930*/  NOP ;  /* 0x0000000000007918 */ /* 0x002fe20000000000 */
.L_x_86:
[----:B--23--:R-:W-:Y:S05]  /*8940*/  BSYNC B0 ;  /* 0x0000000000007941 */ /* 0x00cfea0003800000 */
.L_x_85:
[----:B------:R-:W1:Y:S01]  /*8950*/  LDC R3, c[0x0][0x288] ;  /* 0x0000a200ff037b82 */ /* 0x000e620000000800 */
[----:B------:R-:W-:Y:S01]  /*8960*/  BSSY B0, `(.L_x_90) ;  /* 0x0000039000007945 */ /* 0x000fe20003800000 */
[----:B-1----:R-:W-:-:S13]  /*8970*/  ISETP.GT.AND P4, PT, R3, RZ, P3 ;  /* 0x000000ff0300720c */ /* 0x002fda0001f84270 */
[----:B------:R-:W-:Y:S05]  /*8980*/  @!P4 BRA `(.L_x_91) ;  /* 0x0000000000d8c947 */ /* 0x000fea0003800000 */
[----:B------:R-:W1:Y:S01]  /*8990*/  S2R R5, SR_CgaCtaId ;  /* 0x0000000000057919 */ /* 0x000e620000008800 */
[----:B------:R-:W-:-:S04]  /*89a0*/  MOV R2, 0x400 ;  /* 0x0000040000027802 */ /* 0x000fc80000000f00 */
[----:B-1----:R-:W-:Y:S01]  /*89b0*/  LEA R5, R5, R2, 0x18 ;  /* 0x0000000205057211 */ /* 0x002fe200078ec0ff */
[----:B------:R-:W-:-:S05]  /*89c0*/  IMAD.MOV.U32 R2, RZ, RZ, 0x1 ;  /* 0x00000001ff027424 */ /* 0x000fca00078e00ff */
[----:B------:R-:W-:-:S04]  /*89d0*/  SHF.L.U32 R2, R2, 0x1f, RZ ;  /* 0x0000001f02027819 */ /* 0x000fc800000006ff */
[----:B------:R-:W1:Y:S02]  /*89e0*/  SYNCS.PHASECHK.TRANS64.TRYWAIT P0, [R5+URZ+0x28420], R2 ;  /* 0x02842002050075a7 */ /* 0x000e64000800017f */
[----:B-1----:R-:W-:Y:S05]  /*89f0*/  @!P0 BRA `(.L_x_92) ;  /* 0x0000002000648947 */ /* 0x002fea0003800000 */
.L_x_145:
[----:B------:R-:W-:Y:S01]  /*8a00*/  ULOP3.LUT UR5, UR4, 0x2, URZ, 0xfc, !UPT ;  /* 0x0000000204057892 */ /* 0x000fe2000f8efc3f */
[----:B-1----:R-:W-:-:S03]  /*8a10*/  @P2 IMAD.MOV.U32 R2, RZ, RZ, 0x3100 ;  /* 0x00003100ff022424 */ /* 0x002fc600078e00ff */
[----:B------:R-:W-:Y:S01]  /*8a20*/  UPRMT UR5, UR5, 0x9910, URZ ;  /* 0x0000991005057896 */ /* 0x000fe2000800003f */
[----:B------:R1:W-:Y:S03]  /*8a30*/  @P2 SYNCS.ARRIVE.TRANS64 RZ, [R5+URZ+0x28400], R2 ;  /* 0x0284000205ff29a7 */ /* 0x0003e6000800003f */
[----:B------:R-:W-:-:S06]  /*8a40*/  UISETP.NE.AND UP0, UPT, UR5, 0x2, UPT ;  /* 0x000000020500788c */ /* 0x000fcc000bf05270 */
[----:B------:R-:W-:-:S13]  /*8a50*/  PLOP3.LUT P0, PT, PT, PT, UP0, 0x80, 0x0 ;  /* 0x000000000000781c */ /* 0x000fda0003f0f008 */
[----:B-1----:R-:W-:Y:S05]  /*8a60*/  @P0 BRA `(.L_x_93) ;  /* 0x0000000000040947 */ /* 0x002fea0003800000 */
[----:B------:R-:W-:Y:S01]  /*8a70*/  BPT.TRAP 0x1 ;  /* 0x000000040000795c */ /* 0x000fe20000300000 */
.L_x_93:
[----:B------:R-:W-:-:S04]  /*8a80*/  LOP3.LUT P0, RZ, R0, 0x1f, RZ, 0xc0, !PT ;  /* 0x0000001f00ff7812 */ /* 0x000fc8000780c0ff */
[----:B------:R-:W-:-:S13]  /*8a90*/  PLOP3.LUT P0, PT, P0, P2, PT, 0x2a, 0x0 ;  /* 0x000000000000781c */ /* 0x000fda0000704572 */
[----:B------:R-:W-:Y:S05]  /*8aa0*/  @P0 BRA `(.L_x_94) ;  /* 0x0000000000040947 */ /* 0x000fea0003800000 */
[----:B------:R-:W-:Y:S01]  /*8ab0*/  BPT.TRAP 0x1 ;  /* 0x000000040000795c */ /* 0x000fe20000300000 */
.L_x_94:
[----:B------:R-:W-:Y:S01]  /*8ac0*/  R2UR UR40, R5 ;  /* 0x00000000052872ca */ /* 0x000fe200000e0000 */
[----:B------:R-:W-:Y:S01]  /*8ad0*/  ULDC.64 UR8, c[0x0][0x198] ;  /* 0x0000660000087ab9 */ /* 0x000fe20000000a00 */
[----:B------:R-:W-:Y:S01]  /*8ae0*/  UMOV UR19, URZ ;  /* 0x0000003f00137c82 */ /* 0x000fe20008000000 */
[----:B------:R-:W-:Y:S01]  /*8af0*/  UIADD3 UR6, UP0, UR8, 0xf0, URZ ;  /* 0x000000f008067890 */ /* 0x000fe2000ff1e03f */
[----:B------:R-:W-:Y:S01]  /*8b00*/  IMAD.MOV.U32 R2, RZ, RZ, 0x1 ;  /* 0x00000001ff027424 */ /* 0x000fe200078e00ff */
[----:B------:R-:W-:Y:S02]  /*8b10*/  UIADD3 UR8, UP1, UR8, 0x4f0, URZ ;  /* 0x000004f008087890 */ /* 0x000fe4000ff3e03f */
[----:B------:R-:W-:Y:S02]  /*8b20*/  UIADD3.X UR7, URZ, UR9, URZ, UP0, !UPT ;  /* 0x000000093f077290 */ /* 0x000fe400087fe43f */
[----:B------:R-:W-:Y:S01]  /*8b30*/  UIADD3.X UR9, URZ, UR9, URZ, UP1, !UPT ;  /* 0x000000093f097290 */ /* 0x000fe20008ffe43f */
[----:B------:R-:W-:Y:S01]  /*8b40*/  UMOV UR12, 0x0 ;  /* 0x00000000000c7882 */ /* 0x000fe20000000000 */
[----:B------:R-:W-:-:S02]  /*8b50*/  UMOV UR13, 0x10000000 ;  /* 0x10000000000d7882 */ /* 0x000fc40000000000 */
[----:B------:R-:W-:Y:S02]  /*8b60*/  UIADD3 UR16, UR40, 0x10000, URZ ;  /* 0x0001000028107890 */ /* 0x000fe4000fffe03f */
[----:B------:R-:W-:Y:S02]  /*8b70*/  UIADD3 UR17, UR40, 0x28400, URZ ;  /* 0x0002840028117890 */ /* 0x000fe4000fffe03f */
[----:B------:R-:W-:Y:S02]  /*8b80*/  UIADD3 UR32, UR40, 0x11000, URZ ;  /* 0x0001100028207890 */ /* 0x000fe4000fffe03f */
[----:B------:R-:W-:Y:S02]  /*8b90*/  UIADD3 UR24, UR40, 0x12000, URZ ;  /* 0x0001200028187890 */ /* 0x000fe4000fffe03f */
[----:B------:R-:W-:Y:S01]  /*8ba0*/  UIADD3 UR40, UR40, 0x28000, URZ ;  /* 0x0002800028287890 */ /* 0x000fe2000fffe03f */
[----:B------:R-:W-:Y:S01]  /*8bb0*/  UMOV UR18, URZ ;  /* 0x0000003f00127c82 */ /* 0x000fe20008000000 */
[----:B------:R-:W-:Y:S01]  /*8bc0*/  UMOV UR20, UR36 ;  /* 0x0000002400147c82 */ /* 0x000fe20008000000 */
[----:B------:R-:W-:Y:S01]  /*8bd0*/  UMOV UR21, UR37 ;  /* 0x0000002500157c82 */ /* 0x000fe20008000000 */
[----:B------:R-:W-:Y:S01]  /*8be0*/  UMOV UR34, 0x20 ;  /* 0x0000002000227882 */ /* 0x000fe20000000000 */
        /* <DEDUP_REMOVED lines=8> */
[----:B------:R-:W-:Y:S01]  /*8c70*/  UMOV UR42, URZ ;  /* 0x0000003f002a7c82 */ /* 0x000fe20008000000 */
[----:B------:R-:W-:Y:S01]  /*8c80*/  UMOV UR43, UR36 ;  /* 0x00000024002b7c82 */ /* 0x000fe20008000000 */
[----:B------:R-:W-:Y:S01]  /*8c90*/  UMOV UR44, UR37 ;  /* 0x00000025002c7c82 */ /* 0x000fe20008000000 */
[----:B------:R-:W-:Y:S01]  /*8ca0*/  UMOV UR41, UR17 ;  /* 0x0000001100297c82 */ /* 0x000fe20008000000 */
[----:B------:R1:W-:Y:S01]  /*8cb0*/  UTMALDG.4D [UR32], [UR6], desc[UR12] ;  /* 0x00000c20060075b4 */ /* 0x0003e20008019000 */
[----:B------:R1:W-:Y:S01]  /*8cc0*/  UTMALDG.4D [UR24], [UR6], desc[UR12] ;  /* 0x00000c18060075b4 */ /* 0x0003e20008019000 */
[----:B------:R1:W-:Y:S02]  /*8cd0*/  UTMALDG.3D [UR40], [UR8], desc[UR12] ;  /* 0x00000c28080075b4 */ /* 0x0003e40008011000 */
[----:B-1----:R-:W-:Y:S01]  /*8ce0*/  NOP ;  /* 0x0000000000007918 */ /* 0x002fe20000000000 */
.L_x_91:
[----:B------:R-:W-:Y:S05]  /*8cf0*/  BSYNC B0 ;  /* 0x0000000000007941 */ /* 0x000fea0003800000 */
.L_x_90:
[----:B------:R-:W-:Y:S01]  /*8d00*/  BSSY B0, `(.L_x_95) ;  /* 0x0000036000007945 */ /* 0x000fe20003800000 */
[----:B------:R-:W-:-:S03]  /*8d10*/  IMAD.MOV.U32 R8, RZ, RZ, RZ ;  /* 0x000000ffff087224 */ /* 0x000fc600078e00ff */
[----:B------:R-:W-:Y:S05]  /*8d20*/  @!P3 BRA `(.L_x_96) ;  /* 0x0000000000ccb947 */ /* 0x000fea0003800000 */
[----:B------:R-:W1:Y:S01]  /*8d30*/  S2R R6, SR_CgaCtaId ;  /* 0x0000000000067919 */ /* 0x000e620000008800 */
[----:B------:R-:W-:-:S04]  /*8d40*/  MOV R5, 0x400 ;  /* 0x0000040000057802 */ /* 0x000fc80000000f00 */
[----:B-1----:R-:W-:Y:S01]  /*8d50*/  LEA R7, R6, R5, 0x18 ;  /* 0x0000000506077211 */ /* 0x002fe200078ec0ff */
[----:B------:R-:W-:-:S04]  /*8d60*/  IMAD.MOV.U32 R6, RZ, RZ, 0x1 ;  /* 0x00000001ff067424 */ /* 0x000fc800078e00ff */
[----:B------:R-:W-:Y:S01]  /*8d70*/  IMAD R5, R4, 0x8, R7 ;  /* 0x0000000804057824 */ /* 0x000fe200078e0207 */
[----:B------:R-:W-:-:S04]  /*8d80*/  SHF.L.U32 R6, R6, 0x1f, RZ ;  /* 0x0000001f06067819 */ /* 0x000fc800000006ff */
[----:B------:R-:W1:Y:S02]  /*8d90*/  SYNCS.PHASECHK.TRANS64.TRYWAIT P0, [R5+URZ+0x28460], R6 ;  /* 0x02846006050075a7 */ /* 0x000e64000800017f */
[----:B-1----:R-:W-:Y:S05]  /*8da0*/  @!P0 BRA `(.L_x_97) ;  /* 0x0000001c008c8947 */ /* 0x002fea0003800000 */
.L_x_146:
        /* <DEDUP_REMOVED lines=8> */
.L_x_98:
[----:B------:R-:W-:-:S04]  /*8e30*/  LOP3.LUT P0, RZ, R0, 0x1f, RZ, 0xc0, !PT ;  /* 0x0000001f00ff7812 */ /* 0x000fc8000780c0ff */
[----:B------:R-:W-:-:S13]  /*8e40*/  PLOP3.LUT P0, PT, P0, P2, PT, 0x2a, 0x0 ;  /* 0x000000000000781c */ /* 0x000fda0000704572 */
[----:B------:R-:W-:Y:S05]  /*8e50*/  @P0 BRA `(.L_x_99) ;  /* 0x0000000000040947 */ /* 0x000fea0003800000 */
[----:B------:R-:W-:Y:S01]  /*8e60*/  BPT.TRAP 0x1 ;  /* 0x000000040000795c */ /* 0x000fe20000300000 */
.L_x_99:
[----:B------:R-:W-:Y:S01]  /*8e70*/  R2UR UR5, R7 ;  /* 0x00000000070572ca */ /* 0x000fe200000e0000 */
[----:B------:R-:W-:Y:S01]  /*8e80*/  ULDC.64 UR6, c[0x0][0x198] ;  /* 0x0000660000067ab9 */ /* 0x000fe20000000a00 */
[C---:B------:R-:W-:Y:S01]  /*8e90*/  R2UR UR24, R4.reuse ;  /* 0x00000000041872ca */ /* 0x040fe200000e0000 */
[----:B------:R-:W-:Y:S01]  /*8ea0*/  UIADD3 UR6, UP0, UR6, 0x2f0, URZ ;  /* 0x000002f006067890 */ /* 0x000fe2000ff1e03f */
[----:B------:R-:W-:Y:S01]  /*8eb0*/  R2UR UR25, R5 ;  /* 0x00000000051972ca */ /* 0x000fe200000e0000 */
[----:B------:R-:W-:Y:S01]  /*8ec0*/  UMOV UR14, 0x0 ;  /* 0x00000000000e7882 */ /* 0x000fe20000000000 */
[----:B------:R-:W-:Y:S01]  /*8ed0*/  UMOV UR15, 0x10000000 ;  /* 0x10000000000f7882 */ /* 0x000fe20000000000 */
[----:B------:R-:W-:Y:S01]  /*8ee0*/  UIADD3.X UR7, URZ, UR7, URZ, UP0, !UPT ;  /* 0x000000073f077290 */ /* 0x000fe200087fe43f */
[----:B------:R-:W-:Y:S01]  /*8ef0*/  VIADD R4, R4, 0x1 ;  /* 0x0000000104047836 */ /* 0x000fe20000000000 */
[----:B------:R-:W-:Y:S01]  /*8f00*/  UMOV UR26, URZ ;  /* 0x0000003f001a7c82 */ /* 0x000fe20008000000 */
[----:B------:R-:W-:Y:S01]  /*8f10*/  UMOV UR27, UR11 ;  /* 0x0000000b001b7c82 */ /* 0x000fe20008000000 */
[----:B------:R-:W-:Y:S01]  /*8f20*/  UMOV UR28, UR36 ;  /* 0x00000024001c7c82 */ /* 0x000fe20008000000 */
[----:B------:R-:W-:Y:S01]  /*8f30*/  UMOV UR29, UR37 ;  /* 0x00000025001d7c82 */ /* 0x000fe20008000000 */
[----:B------:R-:W-:Y:S01]  /*8f40*/  UMOV UR18, 0x20 ;  /* 0x0000002000127882 */ /* 0x000fe20000000000 */
[----:B------:R-:W-:Y:S01]  /*8f50*/  UMOV UR19, UR11 ;  /* 0x0000000b00137c82 */ /* 0x000fe20008000000 */
[----:B------:R-:W-:Y:S01]  /*8f60*/  UIMAD UR24, UR24, 0x3000, UR5 ;  /* 0x00003000181878a4 */ /* 0x000fe2000f8e0205 */
[----:B------:R-:W-:Y:S01]  /*8f70*/  IMAD.MOV.U32 R8, RZ, RZ, 0x40 ;  /* 0x00000040ff087424 */ /* 0x000fe200078e00ff */
[----:B------:R-:W-:-:S02]  /*8f80*/  UIADD3 UR25, UR25, 0x28440, URZ ;  /* 0x0002844019197890 */ /* 0x000fc4000fffe03f */
        /* <DEDUP_REMOVED lines=8> */
[----:B------:R1:W-:Y:S01]  /*9010*/  UTMALDG.4D [UR24], [UR6], desc[UR14] ;  /* 0x00000e18060075b4 */ /* 0x0003e20008019000 */
[----:B------:R-:W-:Y:S01]  /*9020*/  UMOV UR9, UR25 ;  /* 0x0000001900097c82 */ /* 0x000fe20008000000 */
[----:B------:R1:W-:Y:S01]  /*9030*/  UTMALDG.4D [UR16], [UR6], desc[UR14] ;  /* 0x00000e10060075b4 */ /* 0x0003e20008019000 */
[----:B------:R1:W-:Y:S02]  /*9040*/  UTMALDG.4D [UR8], [UR6], desc[UR14] ;  /* 0x00000e08060075b4 */ /* 0x0003e40008019000 */
[----:B-1----:R-:W-:Y:S01]  /*9050*/  NOP ;  /* 0x0000000000007918 */ /* 0x002fe20000000000 */
.L_x_96:
[----:B------:R-:W-:Y:S05]  /*9060*/  BSYNC B0 ;  /* 0x0000000000007941 */ /* 0x000fea0003800000 */
.L_x_95:
[----:B------:R-:W-:Y:S01]  /*9070*/  BSSY B0, `(.L_x_100) ;  /* 0x0000039000007945 */ /* 0x000fe20003800000 */
[----:B------:R-:W-:-:S03]  /*9080*/  IMAD.MOV.U32 R5, RZ, RZ, 0x1 ;  /* 0x00000001ff057424 */ /* 0x000fc600078e00ff */
[----:B------:R-:W-:Y:S05]  /*9090*/  @!P3 BRA `(.L_x_101) ;  /* 0x0000000000d8b947 */ /* 0x000fea0003800000 */
[----:B------:R-:W1:Y:S01]  /*90a0*/  S2R R6, SR_CgaCtaId ;  /* 0x0000000000067919 */ /* 0x000e620000008800 */
[----:B------:R-:W-:Y:S01]  /*90b0*/  MOV R5, 0x400 ;  /* 0x0000040000057802 */ /* 0x000fe20000000f00 */
[----:B------:R-:W-:-:S05]  /*90c0*/  IMAD.MOV.U32 R7, RZ, RZ, 0x1 ;  /* 0x00000001ff077424 */ /* 0x000fca00078e00ff */
[----:B------:R-:W-:Y:S02]  /*90d0*/  SHF.L.U32 R7, R7, 0x1f, RZ ;  /* 0x0000001f07077819 */ /* 0x000fe400000006ff */
[----:B-1----:R-:W-:-:S05]  /*90e0*/  LEA R5, R6, R5, 0x18 ;  /* 0x0000000506057211 */ /* 0x002fca00078ec0ff */
[----:B------:R-:W-:-:S04]  /*90f0*/  IMAD R6, R4, 0x8, R5 ;  /* 0x0000000804067824 */ /* 0x000fc800078e0205 */
[----:B------:R-:W1:Y:S02]  /*9100*/  SYNCS.PHASECHK.TRANS64.TRYWAIT P0, [R6+URZ+0x28460], R7 ;  /* 0x02846007060075a7 */ /* 0x000e64000800017f */
[----:B-1----:R-:W-:Y:S05]  /*9110*/  @!P0 BRA `(.L_x_102) ;  /* 0x0000001800c48947 */ /* 0x002fea0003800000 */
.L_x_147:
        /* <DEDUP_REMOVED lines=8> */
.L_x_103:
[----:B------:R-:W-:-:S04]  /*91a0*/  LOP3.LUT P0, RZ, R0, 0x1f, RZ, 0xc0, !PT ;  /* 0x0000001f00ff7812 */ /* 0x000fc8000780c0ff */
[----:B------:R-:W-:-:S13]  /*91b0*/  PLOP3.LUT P0, PT, P0, P2, PT, 0x2a, 0x0 ;  /* 0x000000000000781c */ /* 0x000fda0000704572 */
[----:B------:R-:W-:Y:S05]  /*91c0*/  @P0 BRA `(.L_x_104) ;  /* 0x0000000000040947 */ /* 0x000fea0003800000 */
[----:B------:R-:W-:Y:S01]  /*91d0*/  BPT.TRAP 0x1 ;  /* 0x000000040000795c */ /* 0x000fe20000300000 */
.L_x_104:
[----:B------:R-:W-:Y:S01]  /*91e0*/  R2UR UR5, R5 ;  /* 0x00000000050572ca */ /* 0x000fe200000e0000 */
[----:B------:R-:W-:Y:S01]  /*91f0*/  ULDC.64 UR6, c[0x0][0x198] ;  /* 0x0000660000067ab9 */ /* 0x000fe20000000a00 */
[----:B------:R-:W-:Y:S01]  /*9200*/  R2UR UR32, R4 ;  /* 0x00000000042072ca */ /* 0x000fe200000e0000 */
[----:B------:R-:W-:Y:S01]  /*9210*/  UIADD3 UR6, UP0, UR6, 0x1f0, URZ ;  /* 0x000001f006067890 */ /* 0x000fe2000ff1e03f */
[----:B------:R-:W-:Y:S01]  /*9220*/  R2UR UR33, R6 ;  /* 0x00000000062172ca */ /* 0x000fe200000e0000 */
[----:B------:R-:W-:Y:S01]  /*9230*/  UMOV UR8, 0x0 ;  /* 0x0000000000087882 */ /* 0x000fe20000000000 */
[----:B------:R-:W-:Y:S01]  /*9240*/  R2UR UR35, R8 ;  /* 0x00000000082372ca */ /* 0x000fe200000e0000 */
[----:B------:R-:W-:Y:S01]  /*9250*/  UIADD3.X UR7, URZ, UR7, URZ, UP0, !UPT ;  /* 0x000000073f077290 */ /* 0x000fe200087fe43f */
[----:B------:R-:W-:Y:S01]  /*9260*/  VIADD R4, R4, 0x1 ;  /* 0x0000000104047836 */ /* 0x000fe20000000000 */
[----:B------:R-:W-:Y:S01]  /*9270*/  UMOV UR9, 0x10000000 ;  /* 0x1000000000097882 */ /* 0x000fe20000000000 */
[----:B------:R-:W-:Y:S01]  /*9280*/  UMOV UR34, URZ ;  /* 0x0000003f00227c82 */ /* 0x000fe20008000000 */
[----:B------:R-:W-:Y:S01]  /*9290*/  UMOV UR26, 0x20 ;  /* 0x00000020001a7882 */ /* 0x000fe20000000000 */
[----:B------:R-:W-:Y:S01]  /*92a0*/  UMOV UR28, UR36 ;  /* 0x00000024001c7c82 */ /* 0x000fe20008000000 */
[----:B------:R-:W-:Y:S01]  /*92b0*/  UMOV UR29, UR37 ;  /* 0x00000025001d7c82 */ /* 0x000fe20008000000 */
[----:B------:R-:W-:Y:S01]  /*92c0*/  UMOV UR18, 0x40 ;  /* 0x0000004000127882 */ /* 0x000fe20000000000 */
[----:B------:R-:W-:Y:S01]  /*92d0*/  UIMAD UR32, UR32, 0x3000, UR5 ;  /* 0x00003000202078a4 */ /* 0x000fe2000f8e0205 */
[C---:B------:R-:W-:Y:S01]  /*92e0*/  ISETP.NE.AND P5, PT, R4.reuse, 0x4, PT ;  /* 0x000000040400780c */ /* 0x040fe20003fa5270 */
[----:B------:R-:W-:Y:S01]  /*92f0*/  UIADD3 UR33, UR33, 0x28440, URZ ;  /* 0x0002844021217890 */ /* 0x000fe2000fffe03f */
[C---:B------:R-:W-:Y:S01]  /*9300*/  ISETP.NE.AND P0, PT, R4.reuse, 0x4, PT ;  /* 0x000000040400780c */ /* 0x040fe20003f05270 */
[----:B------:R-:W-:Y:S01]  /*9310*/  UIADD3 UR35, UR11, UR35, URZ ;  /* 0x000000230b237290 */ /* 0x000fe2000fffe03f */
[----:B------:R-:W-:Y:S01]  /*9320*/  SEL R4, R4, RZ, P5 ;  /* 0x000000ff04047207 */ /* 0x000fe20002800000 */
[----:B------:R-:W-:Y:S01]  /*9330*/  UIADD3 UR24, UR32, 0x1000, URZ ;  /* 0x0000100020187890 */ /* 0x000fe2000fffe03f */
[----:B------:R-:W-:Y:S01]  /*9340*/  SEL R5, RZ, 0x1, !P0 ;  /* 0x00000001ff057807 */ /* 0x000fe20004000000 */
[----:B------:R-:W-:Y:S01]  /*9350*/  UIADD3 UR16, UR32, 0x2000, URZ ;  /* 0x0000200020107890 */ /* 0x000fe2000fffe03f */
[----:B------:R-:W-:-:S02]  /*9360*/  UMOV UR25, UR33 ;  /* 0x0000002100197c82 */ /* 0x000fc40008000000 */
[----:B------:R-:W-:Y:S01]  /*9370*/  UMOV UR27, UR35 ;  /* 0x00000023001b7c82 */ /* 0x000fe20008000000 */
[----:B------:R-:W-:Y:S01]  /*9380*/  UMOV UR20, UR36 ;  /* 0x0000002400147c82 */ /* 0x000fe20008000000 */
[----:B------:R-:W-:Y:S01]  /*9390*/  UMOV UR21, UR37 ;  /* 0x0000002500157c82 */ /* 0x000fe20008000000 */
[----:B------:R-:W-:Y:S01]  /*93a0*/  UMOV UR17, UR33 ;  /* 0x0000002100117c82 */ /* 0x000fe20008000000 */
[----:B------:R1:W-:Y:S01]  /*93b0*/  UTMALDG.4D [UR32], [UR6], desc[UR8] ;  /* 0x00000820060075b4 */ /* 0x0003e20008019000 */
[----:B------:R-:W-:Y:S01]  /*93c0*/  UMOV UR19, UR35 ;  /* 0x0000002300137c82 */ /* 0x000fe20008000000 */
[----:B------:R1:W-:Y:S01]  /*93d0*/  UTMALDG.4D [UR24], [UR6], desc[UR8] ;  /* 0x00000818060075b4 */ /* 0x0003e20008019000 */
[----:B------:R1:W-:Y:S02]  /*93e0*/  UTMALDG.4D [UR16], [UR6], desc[UR8] ;  /* 0x00000810060075b4 */ /* 0x0003e40008019000 */
[----:B-1----:R-:W-:Y:S01]  /*93f0*/  NOP ;  /* 0x0000000000007918 */ /* 0x002fe20000000000 */
.L_x_101:
[----:B------:R-:W-:Y:S05]  /*9400*/  BSYNC B0 ;  /* 0x0000000000007941 */ /* 0x000fea0003800000 */
.L_x_100:
[----:B------:R-:W-:Y:S01]  /*9410*/  BSSY B0, `(.L_x_105) ;  /* 0x000003f000007945 */ /* 0x000fe20003800000 */
[----:B------:R-:W-:-:S03]  /*9420*/  IMAD.MOV.U32 R9, RZ, RZ, RZ ;  /* 0x000000ffff097224 */ /* 0x000fc600078e00ff */
        /* <DEDUP_REMOVED lines=9> */
.L_x_148:
        /* <DEDUP_REMOVED lines=8> */
.L_x_108:
[----:B------:R-:W-:-:S04]  /*9540*/  LOP3.LUT P0, RZ, R0, 0x1f, RZ, 0xc0, !PT ;  /* 0x0000001f00ff7812 */ /* 0x000fc8000780c0ff */
[----:B------:R-:W-:-:S13]  /*9550*/  PLOP3.LUT P0, PT, P0, P2, PT, 0x2a, 0x0 ;  /* 0x000000000000781c */ /* 0x000fda0000704572 */
[----:B------:R-:W-:Y:S05]  /*9560*/  @P0 BRA `(.L_x_109) ;  /* 0x0000000000040947 */ /* 0x000fea0003800000 */
[----:B------:R-:W-:Y:S01]  /*9570*/  BPT.TRAP 0x1 ;  /* 0x000000040000795c */ /* 0x000fe20000300000 */
.L_x_109:
[----:B------:R-:W-:Y:S01]  /*9580*/  R2UR UR33, R6 ;  /* 0x00000000062172ca */ /* 0x000fe200000e0000 */
[C-C-:B------:R-:W-:Y:S01]  /*9590*/  IMAD R6, R2.reuse, 0x3000, R7.reuse ;  /* 0x0000300002067824 */ /* 0x140fe200078e0207 */
[----:B------:R-:W-:Y:S01]  /*95a0*/  ULDC.64 UR8, c[0x0][0x198] ;  /* 0x0000660000087ab9 */ /* 0x000fe20000000a00 */
[C---:B------:R-:W-:Y:S01]  /*95b0*/  IMAD R7, R2.reuse, 0x100, R7 ;  /* 0x0000010002077824 */ /* 0x040fe200078e0207 */
[----:B------:R-:W-:Y:S01]  /*95c0*/  UIADD3 UR6, UP0, UR8, 0x3f0, URZ ;  /* 0x000003f008067890 */ /* 0x000fe2000ff1e03f */
[----:B------:R-:W-:Y:S01]  /*95d0*/  VIADD R2, R2, 0x1 ;  /* 0x0000000102027836 */ /* 0x000fe20000000000 */
[----:B------:R-:W-:Y:S01]  /*95e0*/  R2UR UR16, R6 ;  /* 0x00000000061072ca */ /* 0x000fe200000e0000 */
[----:B------:R-:W-:Y:S01]  /*95f0*/  UIADD3 UR8, UP1, UR8, 0x5f0, URZ ;  /* 0x000005f008087890 */ /* 0x000fe2000ff3e03f */
[----:B------:R-:W-:Y:S01]  /*9600*/  R2UR UR40, R7 ;  /* 0x00000000072872ca */ /* 0x000fe200000e0000 */
[----:B------:R-:W-:Y:S01]  /*9610*/  UIADD3.X UR7, URZ, UR9, URZ, UP0, !UPT ;  /* 0x000000093f077290 */ /* 0x000fe200087fe43f */
[----:B------:R-:W-:Y:S01]  /*9620*/  IMAD.MOV.U32 R9, RZ, RZ, 0x1 ;  /* 0x00000001ff097424 */ /* 0x000fe200078e00ff */
[----:B------:R-:W-:-:S02]  /*9630*/  UIADD3.X UR9, URZ, UR9, URZ, UP1, !UPT ;  /* 0x000000093f097290 */ /* 0x000fc40008ffe43f */
[----:B------:R-:W-:Y:S01]  /*9640*/  UIADD3 UR33, UR33, 0x28400, URZ ;  /* 0x0002840021217890 */ /* 0x000fe2000fffe03f */
[----:B------:R-:W-:Y:S01]  /*9650*/  UMOV UR35, URZ ;  /* 0x0000003f00237c82 */ /* 0x000fe20008000000 */
[----:B------:R-:W-:Y:S01]  /*9660*/  UMOV UR12, 0x0 ;  /* 0x00000000000c7882 */ /* 0x000fe20000000000 */
[----:B------:R-:W-:Y:S01]  /*9670*/  UMOV UR13, 0x10000000 ;  /* 0x10000000000d7882 */ /* 0x000fe20000000000 */
[----:B------:R-:W-:Y:S02]  /*9680*/  UMOV UR34, URZ ;  /* 0x0000003f00227c82 */ /* 0x000fe40008000000 */
[----:B------:R-:W-:Y:S02]  /*9690*/  UIADD3 UR32, UR16, 0x10000, URZ ;  /* 0x0001000010207890 */ /* 0x000fe4000fffe03f */
[----:B------:R-:W-:Y:S02]  /*96a0*/  UIADD3 UR24, UR16, 0x11000, URZ ;  /* 0x0001100010187890 */ /* 0x000fe4000fffe03f */
[----:B------:R-:W-:-:S02]  /*96b0*/  UIADD3 UR16, UR16, 0x12000, URZ ;  /* 0x0001200010107890 */ /* 0x000fc4000fffe03f */
[----:B------:R-:W-:Y:S01]  /*96c0*/  UIADD3 UR40, UR40, 0x28000, URZ ;  /* 0x0002800028287890 */ /* 0x000fe2000fffe03f */
[----:B------:R-:W-:Y:S01]  /*96d0*/  UMOV UR26, 0x20 ;  /* 0x00000020001a7882 */ /* 0x000fe20000000000 */
[----:B------:R-:W-:Y:S01]  /*96e0*/  UMOV UR28, UR36 ;  /* 0x00000024001c7c82 */ /* 0x000fe20008000000 */
        /* <DEDUP_REMOVED lines=17> */
.L_x_106:
[----:B------:R-:W-:Y:S05]  /*9800*/  BSYNC B0 ;  /* 0x0000000000007941 */ /* 0x000fea0003800000 */
.L_x_105:
[----:B------:R-:W-:Y:S04]  /*9810*/  BSSY B0, `(.L_x_110) ;  /* 0x0000032000007945 */ /* 0x000fe80003800000 */
[----:B------:R-:W-:Y:S05]  /*9820*/  @!P3 BRA `(.L_x_111) ;  /* 0x0000000000c0b947 */ /* 0x000fea0003800000 */
[----:B------:R-:W1:Y:S01]  /*9830*/  S2R R7, SR_CgaCtaId ;  /* 0x0000000000077919 */ /* 0x000e620000008800 */
[----:B------:R-:W-:Y:S02]  /*9840*/  MOV R6, 0x400 ;  /* 0x0000040000067802 */ /* 0x000fe40000000f00 */
[----:B------:R-:W-:Y:S02]  /*9850*/  SHF.L.U32 R5, R5, 0x1f, RZ ;  /* 0x0000001f05057819 */ /* 0x000fe400000006ff */
[----:B-1----:R-:W-:-:S05]  /*9860*/  LEA R7, R7, R6, 0x18 ;  /* 0x0000000607077211 */ /* 0x002fca00078ec0ff */
[----:B------:R-:W-:-:S04]  /*9870*/  IMAD R6, R4, 0x8, R7 ;  /* 0x0000000804067824 */ /* 0x000fc800078e0207 */
[----:B------:R-:W1:Y:S02]  /*9880*/  SYNCS.PHASECHK.TRANS64.TRYWAIT P0, [R6+URZ+0x28460], R5 ;  /* 0x02846005060075a7 */ /* 0x000e64000800017f */
[----:B-1----:R-:W-:Y:S05]  /*9890*/  @!P0 BRA `(.L_x_112) ;  /* 0x00000014000c8947 */ /* 0x002fea0003800000 */
.L_x_149:
        /* <DEDUP_REMOVED lines=8> */
.L_x_113:
[----:B------:R-:W-:-:S04]  /*9920*/  LOP3.LUT P0, RZ, R0, 0x1f, RZ, 0xc0, !PT ;  /* 0x0000001f00ff7812 */ /* 0x000fc8000780c0ff */
[----:B------:R-:W-:-:S13]  /*9930*/  PLOP3.LUT P0, PT, P0, P2, PT, 0x2a, 0x0 ;  /* 0x000000000000781c */ /* 0x000fda0000704572 */
[----:B------:R-:W-:Y:S05]  /*9940*/  @P0 BRA `(.L_x_114) ;  /* 0x0000000000040947 */ /* 0x000fea0003800000 */
[----:B------:R-:W-:Y:S01]  /*9950*/  BPT.TRAP 0x1 ;  /* 0x000000040000795c */ /* 0x000fe20000300000 */
.L_x_114:
        /* <DEDUP_REMOVED lines=8> */
[----:B------:R-:W-:Y:S01]  /*99e0*/  UMOV UR9, 0x10000000 ;  /* 0x1000000000097882 */ /* 0x000fe20000000000 */
[----:B------:R-:W-:Y:S01]  /*99f0*/  UMOV UR34, URZ ;  /* 0x0000003f00227c82 */ /* 0x000fe20008000000 */
[----:B------:R-:W-:Y:S01]  /*9a00*/  UMOV UR26, 0x20 ;  /* 0x00000020001a7882 */ /* 0x000fe20000000000 */
[----:B------:R-:W-:Y:S01]  /*9a10*/  UMOV UR28, UR36 ;  /* 0x00000024001c7c82 */ /* 0x000fe20008000000 */
[----:B------:R-:W-:Y:S01]  /*9a20*/  UMOV UR29, UR37 ;  /* 0x00000025001d7c82 */ /* 0x000fe20008000000 */
[----:B------:R-:W-:-:S02]  /*9a30*/  UMOV UR18, 0x40 ;  /* 0x0000004000127882 */ /* 0x000fc40000000000 */
[----:B------:R-:W-:Y:S02]  /*9a40*/  UIMAD UR32, UR32, 0x3000, UR5 ;  /* 0x00003000202078a4 */ /* 0x000fe4000f8e0205 */
[----:B------:R-:W-:Y:S02]  /*9a50*/  UIADD3 UR35, UR11, UR35, URZ ;  /* 0x000000230b237290 */ /* 0x000fe4000fffe03f */
[----:B------:R-:W-:Y:S02]  /*9a60*/  UIADD3 UR33, UR33, 0x28440, URZ ;  /* 0x0002844021217890 */ /* 0x000fe4000fffe03f */
[----:B------:R-:W-:Y:S02]  /*9a70*/  UIADD3 UR24, UR32, 0x1000, URZ ;  /* 0x0000100020187890 */ /* 0x000fe4000fffe03f */
[----:B------:R-:W-:Y:S01]  /*9a80*/  UIADD3 UR16, UR32, 0x2000, URZ ;  /* 0x0000200020107890 */ /* 0x000fe2000fffe03f */
[----:B------:R-:W-:Y:S02]  /*9a90*/  UMOV UR27, UR35 ;  /* 0x00000023001b7c82 */ /* 0x000fe40008000000 */
        /* <DEDUP_REMOVED lines=9> */
.L_x_111:
[----:B------:R-:W-:Y:S05]  /*9b30*/  BSYNC B0 ;  /* 0x0000000000007941 */ /* 0x000fea0003800000 */
.L_x_110:
[----:B------:R-:W-:-:S13]  /*9b40*/  ISETP.GE.AND P0, PT, R3, 0x41, PT ;  /* 0x000000410300780c */ /* 0x000fda0003f06270 */
[----:B------:R-:W-:Y:S05]  /*9b50*/  @!P0 EXIT ;  /* 0x000000000000894d */ /* 0x000fea0003800000 */
[----:B------:R-:W-:Y:S01]  /*9b60*/  VIADD R3, R3, 0x3f ;  /* 0x0000003f03037836 */ /* 0x000fe20000000000 */
[----:B------:R-:W-:Y:S01]  /*9b70*/  LOP3.LUT P0, RZ, R0, 0x1f, RZ, 0xc0, !PT ;  /* 0x0000001f00ff7812 */ /* 0x000fe2000780c0ff */
[----:B------:R-:W-:Y:S03]  /*9b80*/  BSSY B0, `(.L_x_115) ;  /* 0x00000a6000007945 */ /* 0x000fe60003800000 */
[----:B------:R-:W-:Y:S02]  /*9b90*/  SHF.R.S32.HI R0, RZ, 0x1f, R3 ;  /* 0x0000001fff007819 */ /* 0x000fe40000011403 */
[----:B------:R-:W-:Y:S02]  /*9ba0*/  PLOP3.LUT P0, PT, P0, P2, PT, 0x2a, 0x0 ;  /* 0x000000000000781c */ /* 0x000fe40000704572 */
[----:B------:R-:W-:Y:S01]  /*9bb0*/  LEA.HI R0, R0, R3, RZ, 0x6 ;  /* 0x0000000300007211 */ /* 0x000fe200078f30ff */
[----:B------:R-:W-:-:S03]  /*9bc0*/  IMAD.U32 R3, RZ, RZ, UR4 ;  /* 0x00000004ff037e24 */ /* 0x000fc6000f8e00ff */
[----:B------:R-:W-:Y:S02]  /*9bd0*/  SHF.R.S32.HI R4, RZ, 0x6, R0 ;  /* 0x00000006ff047819 */ /* 0x000fe40000011400 */
[----:B------:R-:W-:Y:S01]  /*9be0*/  LOP3.LUT R0, R3, 0x2, RZ, 0xfc, !PT ;  /* 0x0000000203007812 */ /* 0x000fe200078efcff */
[----:B------:R-:W-:Y:S02]  /*9bf0*/  IMAD.MOV.U32 R3, RZ, RZ, 0x1 ;  /* 0x00000001ff037424 */ /* 0x000fe400078e00ff */
[----:B------:R-:W-:-:S07]  /*9c00*/  IMAD.SHL.U32 R4, R4, 0x4, RZ ;  /* 0x0000000404047824 */ /* 0x000fce00078e00ff */
.L_x_130:
[----:B------:R-:W-:Y:S04]  /*9c10*/  BSSY B1, `(.L_x_116) ;  /* 0x000002e000017945 */ /* 0x000fe80003800000 */
[----:B------:R-:W-:Y:S05]  /*9c20*/  @!P3 BRA `(.L_x_117) ;  /* 0x0000000000b0b947 */ /* 0x000fea0003800000 */
[----:B------:R-:W1:Y:S01]  /*9c30*/  S2R R6, SR_CgaCtaId ;  /* 0x0000000000067919 */ /* 0x000e620000008800 */
[----:B------:R-:W-:-:S04]  /*9c40*/  MOV R5, 0x400 ;  /* 0x0000040000057802 */ /* 0x000fc80000000f00 */
[----:B-1----:R-:W-:Y:S02]  /*9c50*/  LEA R7, R6, R5, 0x18 ;  /* 0x0000000506077211 */ /* 0x002fe400078ec0ff */
[----:B------:R-:W-:-:S03]  /*9c60*/  SHF.L.U32 R5, R3, 0x1f, RZ ;  /* 0x0000001f03057819 */ /* 0x000fc600000006ff */
[----:B------:R-:W-:-:S04]  /*9c70*/  IMAD R6, R2, 0x8, R7 ;  /* 0x0000000802067824 */ /* 0x000fc800078e0207 */
[----:B------:R-:W1:Y:S02]  /*9c80*/  SYNCS.PHASECHK.TRANS64.TRYWAIT P4, [R6+URZ+0x28420], R5 ;  /* 0x02842005060075a7 */ /* 0x000e64000808017f */
[----:B-1----:R-:W-:Y:S05]  /*9c90*/  @!P4 BRA `(.L_x_118) ;  /* 0x000000100020c947 */ /* 0x002fea0003800000 */
.L_x_150:
[----:B-1----:R-:W-:-:S04]  /*9ca0*/  @P2 IMAD.MOV.U32 R5, RZ, RZ, 0x3100 ;  /* 0x00003100ff052424 */ /* 0x002fc800078e00ff */
[----:B------:R1:W-:Y:S02]  /*9cb0*/  @P2 SYNCS.ARRIVE.TRANS64 RZ, [R6+URZ+0x28400], R5 ;  /* 0x0284000506ff29a7 */ /* 0x0003e4000800003f */
[----:B-1----:R-:W-:-:S04]  /*9cc0*/  PRMT R5, R0, 0x9910, RZ ;  /* 0x0000991000057816 */ /* 0x002fc800000000ff */
[----:B------:R-:W-:-:S13]  /*9cd0*/  ISETP.NE.AND P4, PT, R5, 0x2, PT ;  /* 0x000000020500780c */ /* 0x000fda0003f85270 */
[----:B------:R-:W-:Y:S05]  /*9ce0*/  @P4 BRA `(.L_x_119) ;  /* 0x0000000000044947 */ /* 0x000fea0003800000 */
[----:B------:R-:W-:Y:S01]  /*9cf0*/  BPT.TRAP 0x1 ;  /* 0x000000040000795c */ /* 0x000fe20000300000 */
.L_x_119:
[----:B------:R-:W-:Y:S05]  /*9d00*/  @P0 BRA `(.L_x_120) ;  /* 0x0000000000040947 */ /* 0x000fea0003800000 */
[----:B------:R-:W-:Y:S01]  /*9d10*/  BPT.TRAP 0x1 ;  /* 0x000000040000795c */ /* 0x000fe20000300000 */
.L_x_120:
[----:B------:R-:W-:Y:S01]  /*9d20*/  IMAD R7, R2, 0x3000, R7 ;  /* 0x0000300002077824 */ /* 0x000fe200078e0207 */
[----:B------:R-:W-:Y:S01]  /*9d30*/  R2UR UR33, R6 ;  /* 0x00000000062172ca */ /* 0x000fe200000e0000 */
[----:B------:R-:W-:Y:S01]  /*9d40*/  ULDC.64 UR6, c[0x0][0x198] ;  /* 0x0000660000067ab9 */ /* 0x000fe20000000a00 */
[----:B------:R-:W-:Y:S01]  /*9d50*/  R2UR UR35, R9 ;  /* 0x00000000092372ca */ /* 0x000fe200000e0000 */
[----:B------:R-:W-:Y:S01]  /*9d60*/  UIADD3 UR6, UP0, UR6, 0xf0, URZ ;  /* 0x000000f006067890 */ /* 0x000fe2000ff1e03f */
[----:B------:R-:W-:Y:S01]  /*9d70*/  R2UR UR16, R7 ;  /* 0x00000000071072ca */ /* 0x000fe200000e0000 */
[----:B------:R-:W-:Y:S01]  /*9d80*/  UMOV UR8, 0x0 ;  /* 0x0000000000087882 */ /* 0x000fe20000000000 */
[----:B------:R-:W-:Y:S01]  /*9d90*/  UMOV UR9, 0x10000000 ;  /* 0x1000000000097882 */ /* 0x000fe20000000000 */
[----:B------:R-:W-:Y:S01]  /*9da0*/  UIADD3.X UR7, URZ, UR7, URZ, UP0, !UPT ;  /* 0x000000073f077290 */ /* 0x000fe200087fe43f */
[----:B------:R-:W-:Y:S01]  /*9db0*/  UMOV UR34, URZ ;  /* 0x0000003f00227c82 */ /* 0x000fe20008000000 */
[----:B------:R-:W-:Y:S01]  /*9dc0*/  UMOV UR26, 0x20 ;  /* 0x00000020001a7882 */ /* 0x000fe20000000000 */
[----:B------:R-:W-:Y:S01]  /*9dd0*/  UMOV UR28, UR36 ;  /* 0x00000024001c7c82 */ /* 0x000fe20008000000 */
[----:B------:R-:W-:-:S02]  /*9de0*/  UMOV UR29, UR37 ;  /* 0x00000025001d7c82 */ /* 0x000fc40008000000 */
[----:B------:R-:W-:Y:S02]  /*9df0*/  UIADD3 UR33, UR33, 0x28400, URZ ;  /* 0x0002840021217890 */ /* 0x000fe4000fffe03f */
[----:B------:R-:W-:Y:S02]  /*9e00*/  USHF.L.U32 UR35, UR35, 0x6, URZ ;  /* 0x0000000623237899 */ /* 0x000fe4000800063f */
[----:B------:R-:W-:Y:S02]  /*9e10*/  UIADD3 UR32, UR16, 0x10000, URZ ;  /* 0x0001000010207890 */ /* 0x000fe4000fffe03f */
[----:B------:R-:W-:Y:S02]  /*9e20*/  UIADD3 UR24, UR16, 0x11000, URZ ;  /* 0x0001100010187890 */ /* 0x000fe4000fffe03f */
[----:B------:R-:W-:Y:S01]  /*9e30*/  UIADD3 UR16, UR16, 0x12000, URZ ;  /* 0x0001200010107890 */ /* 0x000fe2000fffe03f */
        /* <DEDUP_REMOVED lines=11> */
.L_x_117:
[----:B------:R-:W-:Y:S05]  /*9ef0*/  BSYNC B1 ;  /* 0x0000000000017941 */ /* 0x000fea0003800000 */
.L_x_116:
[C---:B------:R-:W-:Y:S01]  /*9f00*/  ISETP.LT.OR P4, PT, R4.reuse, 0x6, !P3 ;  /* 0x000000060400780c */ /* 0x040fe20005f81670 */
[----:B------:R-:W-:Y:S01]  /*9f10*/  BSSY B1, `(.L_x_121) ;  /* 0x000001c000017945 */ /* 0x000fe20003800000 */
[----:B------:R-:W-:-:S11]  /*9f20*/  ISETP.LT.OR P5, PT, R4, 0x7, !P3 ;  /* 0x000000070400780c */ /* 0x000fd60005fa1670 */
[----:B------:R-:W-:Y:S05]  /*9f30*/  @P4 BRA `(.L_x_122) ;  /* 0x0000000000644947 */ /* 0x000fea0003800000 */
[----:B------:R-:W1:Y:S01]  /*9f40*/  S2R R6, SR_CgaCtaId ;  /* 0x0000000000067919 */ /* 0x000e620000008800 */
[----:B------:R-:W-:Y:S01]  /*9f50*/  MOV R5, 0x400 ;  /* 0x0000040000057802 */ /* 0x000fe20000000f00 */
[----:B------:R-:W-:Y:S01]  /*9f60*/  ULDC.64 UR6, c[0x0][0x198] ;  /* 0x0000660000067ab9 */ /* 0x000fe20000000a00 */
[----:B------:R-:W-:Y:S01]  /*9f70*/  R2UR UR18, R9 ;  /* 0x00000000091272ca */ /* 0x000fe200000e0000 */
[----:B------:R-:W-:Y:S01]  /*9f80*/  UIADD3 UR6, UP0, UR6, 0x4f0, URZ ;  /* 0x000004f006067890 */ /* 0x000fe2000ff1e03f */
[----:B------:R-:W-:Y:S01]  /*9f90*/  UMOV UR8, 0x0 ;  /* 0x0000000000087882 */ /* 0x000fe20000000000 */
[----:B------:R-:W-:Y:S02]  /*9fa0*/  UMOV UR9, 0x10000000 ;  /* 0x1000000000097882 */ /* 0x000fe40000000000 */
[----:B------:R-:W-:Y:S01]  /*9fb0*/  UIADD3.X UR7, URZ, UR7, URZ, UP0, !UPT ;  /* 0x000000073f077290 */ /* 0x000fe200087fe43f */
[----:B------:R-:W-:Y:S01]  /*9fc0*/  UMOV UR19, UR36 ;  /* 0x0000002400137c82 */ /* 0x000fe20008000000 */
[----:B------:R-:W-:-:S06]  /*9fd0*/  UMOV UR20, UR37 ;  /* 0x0000002500147c82 */ /* 0x000fcc0008000000 */
[----:B------:R-:W-:Y:S01]  /*9fe0*/  USHF.L.U32 UR18, UR18, 0x6, URZ ;  /* 0x0000000612127899 */ /* 0x000fe2000800063f */
[----:B-1----:R-:W-:-:S05]  /*9ff0*/  LEA R5, R6, R5, 0x18 ;  /* 0x0000000506057211 */ /* 0x002fca00078ec0ff */
[C-C-:B------:R-:W-:Y:S02]  /*a000*/  IMAD R6, R2.reuse, 0x8, R5.reuse ;  /* 0x0000000802067824 */ /* 0x140fe400078e0205 */
[----:B------:R-:W-:-:S03]  /*a010*/  IMAD R5, R2, 0x100, R5 ;  /* 0x0000010002057824 */ /* 0x000fc600078e0205 */
[----:B------:R-:W-:Y:S02]  /*a020*/  R2UR UR17, R6 ;  /* 0x00000000061172ca */ /* 0x000fe400000e0000 */
[----:B------:R-:W-:Y:S01]  /*a030*/  R2UR UR16, R5 ;  /* 0x00000000051072ca */ /* 0x000fe200000e0000 */
[----:B------:R-:W-:-:S05]  /*a040*/  VIADD R5, R2, 0x1 ;  /* 0x0000000102057836 */ /* 0x000fca0000000000 */
[----:B------:R-:W-:-:S04]  /*a050*/  ISETP.NE.AND P4, PT, R5, 0x4, PT ;  /* 0x000000040500780c */ /* 0x000fc80003f85270 */
[----:B------:R-:W-:Y:S01]  /*a060*/  SEL R2, RZ, 0x1, P4 ;  /* 0x00000001ff027807 */ /* 0x000fe20002000000 */
[----:B------:R-:W-:Y:S02]  /*a070*/  UIADD3 UR17, UR17, 0x28400, URZ ;  /* 0x0002840011117890 */ /* 0x000fe4000fffe03f */
[----:B------:R-:W-:Y:S01]  /*a080*/  UIADD3 UR16, UR16, 0x28000, URZ ;  /* 0x0002800010107890 */ /* 0x000fe2000fffe03f */
[----:B------:R-:W-:Y:S02]  /*a090*/  LOP3.LUT R3, R3, R2, RZ, 0x3c, !PT ;  /* 0x0000000203037212 */ /* 0x000fe400078e3cff */
[----:B------:R-:W-:-:S06]  /*a0a0*/  SEL R2, R5, RZ, P4 ;  /* 0x000000ff05027207 */ /* 0x000fcc0002000000 */
[----:B------:R1:W-:Y:S02]  /*a0b0*/  UTMALDG.3D [UR16], [UR6], desc[UR8] ;  /* 0x00000810060075b4 */ /* 0x0003e40008011000 */
[----:B-1----:R-:W-:Y:S01]  /*a0c0*/  NOP ;  /* 0x0000000000007918 */ /* 0x002fe20000000000 */
.L_x_122:
[----:B------:R-:W-:Y:S05]  /*a0d0*/  BSYNC B1 ;  /* 0x0000000000017941 */ /* 0x000fea0003800000 */
.L_x_121:
[----:B------:R-:W-:Y:S04]  /*a0e0*/  BSSY B1, `(.L_x_123) ;  /* 0x000002e000017945 */ /* 0x000fe80003800000 */
[----:B------:R-:W-:Y:S05]  /*a0f0*/  @P5 BRA `(.L_x_124) ;  /* 0x0000000000b05947 */ /* 0x000fea0003800000 */
[----:B------:R-:W1:Y:S01]  /*a100*/  S2R R6, SR_CgaCtaId ;  /* 0x0000000000067919 */ /* 0x000e620000008800 */
[----:B------:R-:W-:Y:S02]  /*a110*/  MOV R5, 0x400 ;  /* 0x0000040000057802 */ /* 0x000fe40000000f00 */
[----:B------:R-:W-:Y:S02]  /*a120*/  SHF.L.U32 R7, R3, 0x1f, RZ ;  /* 0x0000001f03077819 */ /* 0x000fe400000006ff */
[----:B-1----:R-:W-:-:S05]  /*a130*/  LEA R5, R6, R5, 0x18 ;  /* 0x0000000506057211 */ /* 0x002fca00078ec0ff */
[----:B------:R-:W-:-:S04]  /*a140*/  IMAD R6, R2, 0x8, R5 ;  /* 0x0000000802067824 */ /* 0x000fc800078e0205 */
[----:B------:R-:W1:Y:S02]  /*a150*/  SYNCS.PHASECHK.TRANS64.TRYWAIT P4, [R6+URZ+0x28420], R7 ;  /* 0x02842007060075a7 */ /* 0x000e64000808017f */
[----:B-1----:R-:W-:Y:S05]  /*a160*/  @!P4 BRA `(.L_x_125) ;  /* 0x0000000c0000c947 */ /* 0x002fea0003800000 */
.L_x_151:
[----:B-1----:R-:W-:-:S04]  /*a170*/  @P1 IMAD.MOV.U32 R7, RZ, RZ, 0x3100 ;  /* 0x00003100ff071424 */ /* 0x002fc800078e00ff */
[----:B------:R1:W-:Y:S02]  /*a180*/  @P1 SYNCS.ARRIVE.TRANS64 RZ, [R6+URZ+0x28400], R7 ;  /* 0x0284000706ff19a7 */ /* 0x0003e4000800003f */
[----:B-1----:R-:W-:-:S04]  /*a190*/  PRMT R7, R0, 0x9910, RZ ;  /* 0x0000991000077816 */ /* 0x002fc800000000ff */
[----:B------:R-:W-:-:S13]  /*a1a0*/  ISETP.NE.AND P4, PT, R7, 0x2, PT ;  /* 0x000000020700780c */ /* 0x000fda0003f85270 */
[----:B------:R-:W-:Y:S05]  /*a1b0*/  @P4 BRA `(.L_x_126) ;  /* 0x0000000000044947 */ /* 0x000fea0003800000 */
[----:B------:R-:W-:Y:S01]  /*a1c0*/  BPT.TRAP 0x1 ;  /* 0x000000040000795c */ /* 0x000fe20000300000 */
.L_x_126:
[----:B------:R-:W-:Y:S05]  /*a1d0*/  @P0 BRA `(.L_x_127) ;  /* 0x0000000000040947 */ /* 0x000fea0003800000 */
[----:B------:R-:W-:Y:S01]  /*a1e0*/  BPT.TRAP 0x1 ;  /* 0x000000040000795c */ /* 0x000fe20000300000 */
.L_x_127:
        /* <DEDUP_REMOVED lines=29> */
.L_x_124:
[----:B------:R-:W-:Y:S05]  /*a3c0*/  BSYNC B1 ;  /* 0x0000000000017941 */ /* 0x000fea0003800000 */
.L_x_123:
[----:B------:R-:W-:Y:S01]  /*a3d0*/  ISETP.LT.OR P4, PT, R4, 0x8, !P3 ;  /* 0x000000080400780c */ /* 0x000fe20005f81670 */
[----:B------:R-:W-:-:S12]  /*a3e0*/  BSSY B1, `(.L_x_128) ;  /* 0x000001c000017945 */ /* 0x000fd80003800000 */
[----:B------:R-:W-:Y:S05]  /*a3f0*/  @P4 BRA `(.L_x_129) ;  /* 0x0000000000684947 */ /* 0x000fea0003800000 */
[----:B------:R-:W1:Y:S01]  /*a400*/  S2R R6, SR_CgaCtaId ;  /* 0x0000000000067919 */ /* 0x000e620000008800 */
[----:B------:R-:W-:Y:S01]  /*a410*/  MOV R5, 0x400 ;  /* 0x0000040000057802 */ /* 0x000fe20000000f00 */
[----:B------:R-:W-:Y:S01]  /*a420*/  ULDC.64 UR6, c[0x0][0x198] ;  /* 0x0000660000067ab9 */ /* 0x000fe20000000a00 */
[C---:B------:R-:W-:Y:S01]  /*a430*/  R2UR UR18, R9.reuse ;  /* 0x00000000091272ca */ /* 0x040fe200000e0000 */
[----:B------:R-:W-:Y:S01]  /*a440*/  UIADD3 UR6, UP0, UR6, 0x5f0, URZ ;  /* 0x000005f006067890 */ /* 0x000fe2000ff1e03f */
[----:B------:R-:W-:Y:S01]  /*a450*/  VIADD R9, R9, 0x1 ;  /* 0x0000000109097836 */ /* 0x000fe20000000000 */
[----:B------:R-:W-:Y:S01]  /*a460*/  UMOV UR8, 0x0 ;  /* 0x0000000000087882 */ /* 0x000fe20000000000 */
[----:B------:R-:W-:Y:S01]  /*a470*/  UMOV UR9, 0x10000000 ;  /* 0x1000000000097882 */ /* 0x000fe20000000000 */
[----:B------:R-:W-:Y:S01]  /*a480*/  UIADD3.X UR7, URZ, UR7, URZ, UP0, !UPT ;  /* 0x000000073f077290 */ /* 0x000fe200087fe43f */
[----:B------:R-:W-:Y:S01]  /*a490*/  UMOV UR19, UR36 ;  /* 0x0000002400137c82 */ /* 0x000fe20008000000 */
[----:B------:R-:W-:-:S06]  /*a4a0*/  UMOV UR20, UR37 ;  /* 0x0000002500147c82 */ /* 0x000fcc0008000000 */
[----:B------:R-:W-:Y:S01]  /*a4b0*/  USHF.L.U32 UR18, UR18, 0x6, URZ ;  /* 0x0000000612127899 */ /* 0x000fe2000800063f */
[----:B-1----:R-:W-:-:S05]  /*a4c0*/  LEA R5, R6, R5, 0x18 ;  /* 0x0000000506057211 */ /* 0x002fca00078ec0ff */
[C-C-:B------:R-:W-:Y:S02]  /*a4d0*/  IMAD R6, R2.reuse, 0x8, R5.reuse ;  /* 0x0000000802067824 */ /* 0x140fe400078e0205 */
[C---:B------:R-:W-:Y:S02]  /*a4e0*/  IMAD R5, R2.reuse, 0x100, R5 ;  /* 0x0000010002057824 */ /* 0x040fe400078e0205 */
[----:B------:R-:W-:Y:S01]  /*a4f0*/  VIADD R2, R2, 0x1 ;  /* 0x0000000102027836 */ /* 0x000fe20000000000 */
[----:B------:R-:W-:Y:S02]  /*a500*/  R2UR UR17, R6 ;  /* 0x00000000061172ca */ /* 0x000fe400000e0000 */
[----:B------:R-:W-:Y:S02]  /*a510*/  R2UR UR16, R5 ;  /* 0x00000000051072ca */ /* 0x000fe400000e0000 */
[----:B------:R-:W-:-:S04]  /*a520*/  ISETP.NE.AND P4, PT, R2, 0x4, PT ;  /* 0x000000040200780c */ /* 0x000fc80003f85270 */
[----:B------:R-:W-:Y:S02]  /*a530*/  SEL R6, RZ, 0x1, P4 ;  /* 0x00000001ff067807 */ /* 0x000fe40002000000 */
[----:B------:R-:W-:Y:S02]  /*a540*/  SEL R2, R2, RZ, P4 ;  /* 0x000000ff02027207 */ /* 0x000fe40002000000 */
[----:B------:R-:W-:Y:S01]  /*a550*/  LOP3.LUT R3, R3, R6, RZ, 0x3c, !PT ;  /* 0x0000000603037212 */ /* 0x000fe200078e3cff */
[----:B------:R-:W-:Y:S02]  /*a560*/  UIADD3 UR17, UR17, 0x28400, URZ ;  /* 0x0002840011117890 */ /* 0x000fe4000fffe03f */
[----:B------:R-:W-:-:S09]  /*a570*/  UIADD3 UR16, UR16, 0x28000, URZ ;  /* 0x0002800010107890 */ /* 0x000fd2000fffe03f */
[----:B------:R1:W-:Y:S02]  /*a580*/  UTMALDG.3D [UR16], [UR6], desc[UR8] ;  /* 0x00000810060075b4 */ /* 0x0003e40008011000 */
[----:B-1----:R-:W-:Y:S01]  /*a590*/  NOP ;  /* 0x0000000000007918 */ /* 0x002fe20000000000 */
.L_x_129:
[----:B------:R-:W-:Y:S05]  /*a5a0*/  BSYNC B1 ;  /* 0x0000000000017941 */ /* 0x000fea0003800000 */
.L_x_128:
[C---:B------:R-:W-:Y:S01]  /*a5b0*/  ISETP.GT.AND P4, PT, R4.reuse, 0x8, PT ;  /* 0x000000080400780c */ /* 0x040fe20003f84270 */
[----:B------:R-:W-:-:S12]  /*a5c0*/  VIADD R4, R4, 0xfffffffc ;  /* 0xfffffffc04047836 */ /* 0x000fd80000000000 */
[----:B------:R-:W-:Y:S05]  /*a5d0*/  @P4 BRA `(.L_x_130) ;  /* 0xfffffff4008c4947 */ /* 0x000fea000383ffff */
[----:B------:R-:W-:Y:S05]  /*a5e0*/  BSYNC B0 ;  /* 0x0000000000007941 */ /* 0x000fea0003800000 */
.L_x_115:
[----:B------:R-:W-:Y:S05]  /*a5f0*/  EXIT ;  /* 0x000000000000794d */ /* 0x000fea0003800000 */
.L_x_15:
[----:B--2---:R-:W-:-:S04]  /*a600*/  IMAD.U32 R3, RZ, RZ, UR8 ;  /* 0x00000008ff037e24 */ /* 0x004fc8000f8e00ff */
[----:B------:R2:W3:Y:S03]  /*a610*/  SYNCS.PHASECHK.TRANS64.TRYWAIT P1, [R3+URZ+0x28440], R2 ;  /* 0x02844002030075a7 */ /* 0x0004e6000802017f */
[----:B---3--:R-:W-:Y:S05]  /*a620*/  @!P1 NANOSLEEP.SYNCS 0x989680 ;  /* 0x009896800000995d */ /* 0x008fea0003900000 */
[----:B------:R-:W3:Y:S02]  /*a630*/  @!P1 SYNCS.PHASECHK.TRANS64 P1, [R3+URZ+0x28440], R2 ;  /* 0x02844002030095a7 */ /* 0x000ee4000802007f */
[----:B---3--:R-:W-:Y:S05]  /*a640*/  @!P1 BRA `(.L_x_15) ;  /* 0xfffffffc00ec9947 */ /* 0x008fea000383ffff */
[----:B------:R-:W-:Y:S05]  /*a650*/  BRA `(.L_x_131) ;  /* 0xffffff6400fc7947 */ /* 0x000fea000383ffff */
.L_x_17:
[----:B--2---:R-:W-:-:S04]  /*a660*/  IMAD.U32 R5, RZ, RZ, UR8 ;  /* 0x00000008ff057e24 */ /* 0x004fc8000f8e00ff */
[----:B------:R2:W3:Y:S03]  /*a670*/  SYNCS.PHASECHK.TRANS64.TRYWAIT P1, [R5+URZ+0x28448], R2 ;  /* 0x02844802050075a7 */ /* 0x0004e6000802017f */
[----:B---3--:R-:W-:Y:S05]  /*a680*/  @!P1 NANOSLEEP.SYNCS 0x989680 ;  /* 0x009896800000995d */ /* 0x008fea0003900000 */
[----:B------:R-:W3:Y:S02]  /*a690*/  @!P1 SYNCS.PHASECHK.TRANS64 P1, [R5+URZ+0x28448], R2 ;  /* 0x02844802050095a7 */ /* 0x000ee4000802007f */
[----:B---3--:R-:W-:Y:S05]  /*a6a0*/  @!P1 BRA `(.L_x_17) ;  /* 0xfffffffc00ec9947 */ /* 0x008fea000383ffff */
[----:B------:R-:W-:Y:S05]  /*a6b0*/  BRA `(.L_x_132) ;  /* 0xffffff6800087947 */ /* 0x000fea000383ffff */
.L_x_20:
[----:B-1----:R-:W-:-:S04]  /*a6c0*/  IMAD.U32 R5, RZ, RZ, UR14 ;  /* 0x0000000eff057e24 */ /* 0x002fc8000f8e00ff */
[----:B------:R1:W2:Y:S03]  /*a6d0*/  SYNCS.PHASECHK.TRANS64.TRYWAIT P1, [R5+URZ+0x28400], R4 ;  /* 0x02840004050075a7 */ /* 0x0002a6000802017f */
[----:B--2---:R-:W-:Y:S05]  /*a6e0*/  @!P1 NANOSLEEP.SYNCS 0x989680 ;  /* 0x009896800000995d */ /* 0x004fea0003900000 */
[----:B------:R-:W2:Y:S02]  /*a6f0*/  @!P1 SYNCS.PHASECHK.TRANS64 P1, [R5+URZ+0x28400], R4 ;  /* 0x02840004050095a7 */ /* 0x000ea4000802007f */
[----:B--2---:R-:W-:Y:S05]  /*a700*/  @!P1 BRA `(.L_x_20) ;  /* 0xfffffffc00ec9947 */ /* 0x004fea000383ffff */
[----:B------:R-:W-:Y:S05]  /*a710*/  BRA `(.L_x_133) ;  /* 0xffffff6c00807947 */ /* 0x000fea000383ffff */
.L_x_22:
[----:B-1----:R-:W-:-:S04]  /*a720*/  IMAD.U32 R5, RZ, RZ, UR16 ;  /* 0x00000010ff057e24 */ /* 0x002fc8000f8e00ff */
[----:B------:R1:W2:Y:S03]  /*a730*/  SYNCS.PHASECHK.TRANS64.TRYWAIT P1, [R5+URZ+0x28400], R4 ;  /* 0x02840004050075a7 */ /* 0x0002a6000802017f */
[----:B--2---:R-:W-:Y:S05]  /*a740*/  @!P1 NANOSLEEP.SYNCS 0x989680 ;  /* 0x009896800000995d */ /* 0x004fea0003900000 */
[----:B------:R-:W2:Y:S02]  /*a750*/  @!P1 SYNCS.PHASECHK.TRANS64 P1, [R5+URZ+0x28400], R4 ;  /* 0x02840004050095a7 */ /* 0x000ea4000802007f */
[----:B--2---:R-:W-:Y:S05]  /*a760*/  @!P1 BRA `(.L_x_22) ;  /* 0xfffffffc00ec9947 */ /* 0x004fea000383ffff */
[----:B------:R-:W-:Y:S05]  /*a770*/  BRA `(.L_x_134) ;  /* 0xffffff7000647947 */ /* 0x000fea000383ffff */
.L_x_23:
[----:B-1----:R-:W-:-:S04]  /*a780*/  IMAD.U32 R5, RZ, RZ, UR15 ;  /* 0x0000000fff057e24 */ /* 0x002fc8000f8e00ff */
[----:B------:R1:W2:Y:S03]  /*a790*/  SYNCS.PHASECHK.TRANS64.TRYWAIT P1, [R5+URZ], R4 ;  /* 0x00000004050075a7 */ /* 0x0002a6000802017f */
[----:B--2---:R-:W-:Y:S05]  /*a7a0*/  @!P1 NANOSLEEP.SYNCS 0x989680 ;  /* 0x009896800000995d */ /* 0x004fea0003900000 */
[----:B------:R-:W2:Y:S02]  /*a7b0*/  @!P1 SYNCS.PHASECHK.TRANS64 P1, [R5+URZ], R4 ;  /* 0x00000004050095a7 */ /* 0x000ea4000802007f */
[----:B--2---:R-:W-:Y:S05]  /*a7c0*/  @!P1 BRA `(.L_x_23) ;  /* 0xfffffffc00ec9947 */ /* 0x004fea000383ffff */
[----:B------:R-:W-:Y:S05]  /*a7d0*/  BRA `(.L_x_135) ;  /* 0xffffff7c00187947 */ /* 0x000fea000383ffff */
.L_x_25:
[----:B-1----:R-:W-:-:S04]  /*a7e0*/  IMAD.U32 R25, RZ, RZ, UR14 ;  /* 0x0000000eff197e24 */ /* 0x002fc8000f8e00ff */
[----:B------:R1:W2:Y:S03]  /*a7f0*/  SYNCS.PHASECHK.TRANS64.TRYWAIT P1, [R25+URZ+0x284a0], R4 ;  /* 0x0284a004190075a7 */ /* 0x0002a6000802017f */
[----:B--2---:R-:W-:Y:S05]  /*a800*/  @!P1 NANOSLEEP.SYNCS 0x989680 ;  /* 0x009896800000995d */ /* 0x004fea0003900000 */
[----:B------:R-:W2:Y:S02]  /*a810*/  @!P1 SYNCS.PHASECHK.TRANS64 P1, [R25+URZ+0x284a0], R4 ;  /* 0x0284a004190095a7 */ /* 0x000ea4000802007f */
[----:B--2---:R-:W-:Y:S05]  /*a820*/  @!P1 BRA `(.L_x_25) ;  /* 0xfffffffc00ec9947 */ /* 0x004fea000383ffff */
[----:B------:R-:W-:Y:S05]  /*a830*/  BRA `(.L_x_24) ;  /* 0xffffff9000cc7947 */ /* 0x000fea000383ffff */
.L_x_29:
[----:B-12---:R-:W-:-:S04]  /*a840*/  IMAD.U32 R5, RZ, RZ, UR14 ;  /* 0x0000000eff057e24 */ /* 0x006fc8000f8e00ff */
[----:B------:R1:W2:Y:S03]  /*a850*/  SYNCS.PHASECHK.TRANS64.TRYWAIT P1, [R5+URZ+0x28490], R4 ;  /* 0x02849004050075a7 */ /* 0x0002a6000802017f */
[----:B--2---:R-:W-:Y:S05]  /*a860*/  @!P1 NANOSLEEP.SYNCS 0x989680 ;  /* 0x009896800000995d */ /* 0x004fea0003900000 */
[----:B------:R-:W2:Y:S02]  /*a870*/  @!P1 SYNCS.PHASECHK.TRANS64 P1, [R5+URZ+0x28490], R4 ;  /* 0x02849004050095a7 */ /* 0x000ea4000802007f */
[----:B--2---:R-:W-:Y:S05]  /*a880*/  @!P1 BRA `(.L_x_29) ;  /* 0xfffffffc00ec9947 */ /* 0x004fea000383ffff */
[----:B------:R-:W-:Y:S05]  /*a890*/  BRA `(.L_x_136) ;  /* 0xffffff9400ec7947 */ /* 0x000fea000383ffff */
.L_x_32:
[----:B-12---:R-:W-:-:S04]  /*a8a0*/  IMAD.U32 R5, RZ, RZ, UR14 ;  /* 0x0000000eff057e24 */ /* 0x006fc8000f8e00ff */
[----:B------:R1:W2:Y:S03]  /*a8b0*/  SYNCS.PHASECHK.TRANS64.TRYWAIT P1, [R5+URZ], R4 ;  /* 0x00000004050075a7 */ /* 0x0002a6000802017f */
[----:B--2---:R-:W-:Y:S05]  /*a8c0*/  @!P1 NANOSLEEP.SYNCS 0x989680 ;  /* 0x009896800000995d */ /* 0x004fea0003900000 */
[----:B------:R-:W2:Y:S02]  /*a8d0*/  @!P1 SYNCS.PHASECHK.TRANS64 P1, [R5+URZ], R4 ;  /* 0x00000004050095a7 */ /* 0x000ea4000802007f */
[----:B--2---:R-:W-:Y:S05]  /*a8e0*/  @!P1 BRA `(.L_x_32) ;  /* 0xfffffffc00ec9947 */ /* 0x004fea000383ffff */
[----:B------:R-:W-:Y:S05]  /*a8f0*/  BRA `(.L_x_137) ;  /* 0xffffff9400fc7947 */ /* 0x000fea000383ffff */
.L_x_34:
[----:B-1----:R-:W-:-:S04]  /*a900*/  IMAD.U32 R5, RZ, RZ, UR18 ;  /* 0x00000012ff057e24 */ /* 0x002fc8000f8e00ff */
[----:B------:R1:W2:Y:S03]  /*a910*/  SYNCS.PHASECHK.TRANS64.TRYWAIT P2, [R5+URZ+0x28490], R4 ;  /* 0x02849004050075a7 */ /* 0x0002a6000804017f */
[----:B--2---:R-:W-:Y:S05]  /*a920*/  @!P2 NANOSLEEP.SYNCS 0x989680 ;  /* 0x009896800000a95d */ /* 0x004fea0003900000 */
[----:B------:R-:W2:Y:S02]  /*a930*/  @!P2 SYNCS.PHASECHK.TRANS64 P2, [R5+URZ+0x28490], R4 ;  /* 0x028490040500a5a7 */ /* 0x000ea4000804007f */
[----:B--2---:R-:W-:Y:S05]  /*a940*/  @!P2 BRA `(.L_x_34) ;  /* 0xfffffffc00eca947 */ /* 0x004fea000383ffff */
[----:B------:R-:W-:Y:S05]  /*a950*/  BRA `(.L_x_138) ;  /* 0xffffff9c00947947 */ /* 0x000fea000383ffff */
.L_x_46:
[----:B--2---:R-:W-:-:S04]  /*a960*/  IMAD.U32 R3, RZ, RZ, UR4 ;  /* 0x00000004ff037e24 */ /* 0x004fc8000f8e00ff */
[----:B------:R2:W3:Y:S03]  /*a970*/  SYNCS.PHASECHK.TRANS64.TRYWAIT P0, [R3+URZ+0x28490], R0 ;  /* 0x02849000030075a7 */ /* 0x0004e6000800017f */
[----:B---3--:R-:W-:Y:S05]  /*a980*/  @!P0 NANOSLEEP.SYNCS 0x989680 ;  /* 0x009896800000895d */ /* 0x008fea0003900000 */
[----:B------:R-:W3:Y:S02]  /*a990*/  @!P0 SYNCS.PHASECHK.TRANS64 P0, [R3+URZ+0x28490], R0 ;  /* 0x02849000030085a7 */ /* 0x000ee4000800007f */
[----:B---3--:R-:W-:Y:S05]  /*a9a0*/  @!P0 BRA `(.L_x_46) ;  /* 0xfffffffc00ec8947 */ /* 0x008fea000383ffff */
[----:B------:R-:W-:Y:S05]  /*a9b0*/  BRA `(.L_x_139) ;  /* 0xffffffac007c7947 */ /* 0x000fea000383ffff */
.L_x_48:
[----:B--2---:R-:W-:-:S04]  /*a9c0*/  IMAD.U32 R3, RZ, RZ, UR6 ;  /* 0x00000006ff037e24 */ /* 0x004fc8000f8e00ff */
[----:B------:R2:W3:Y:S03]  /*a9d0*/  SYNCS.PHASECHK.TRANS64.TRYWAIT P0, [R3+URZ+0x28490], R0 ;  /* 0x02849000030075a7 */ /* 0x0004e6000800017f */
[----:B---3--:R-:W-:Y:S05]  /*a9e0*/  @!P0 NANOSLEEP.SYNCS 0x989680 ;  /* 0x009896800000895d */ /* 0x008fea0003900000 */
[----:B------:R-:W3:Y:S02]  /*a9f0*/  @!P0 SYNCS.PHASECHK.TRANS64 P0, [R3+URZ+0x28490], R0 ;  /* 0x02849000030085a7 */ /* 0x000ee4000800007f */
[----:B---3--:R-:W-:Y:S05]  /*aa00*/  @!P0 BRA `(.L_x_48) ;  /* 0xfffffffc00ec8947 */ /* 0x008fea000383ffff */
[----:B------:R-:W-:Y:S05]  /*aa10*/  BRA `(.L_x_140) ;  /* 0xffffffac00947947 */ /* 0x000fea000383ffff */
.L_x_49:
[----:B--2---:R-:W-:-:S04]  /*aa20*/  IMAD.U32 R3, RZ, RZ, UR4 ;  /* 0x00000004ff037e24 */ /* 0x004fc8000f8e00ff */
[----:B------:R2:W3:Y:S03]  /*aa30*/  SYNCS.PHASECHK.TRANS64.TRYWAIT P0, [R3+URZ+0x284a0], R2 ;  /* 0x0284a002030075a7 */ /* 0x0004e6000800017f */
[----:B---3--:R-:W-:Y:S05]  /*aa40*/  @!P0 NANOSLEEP.SYNCS 0x989680 ;  /* 0x009896800000895d */ /* 0x008fea0003900000 */
[----:B------:R-:W3:Y:S02]  /*aa50*/  @!P0 SYNCS.PHASECHK.TRANS64 P0, [R3+URZ+0x284a0], R2 ;  /* 0x0284a002030085a7 */ /* 0x000ee4000800007f */
[----:B---3--:R-:W-:Y:S05]  /*aa60*/  @!P0 BRA `(.L_x_49) ;  /* 0xfffffffc00ec8947 */ /* 0x008fea000383ffff */
[----:B------:R-:W-:Y:S05]  /*aa70*/  BRA `(.L_x_141) ;  /* 0xffffffac009c7947 */ /* 0x000fea000383ffff */
.L_x_71:
[----:B-1----:R-:W-:-:S04]  /*aa80*/  IMAD.U32 R3, RZ, RZ, UR4 ;  /* 0x00000004ff037e24 */ /* 0x002fc8000f8e00ff */
[----:B------:R1:W2:Y:S03]  /*aa90*/  SYNCS.PHASECHK.TRANS64.TRYWAIT P2, [R3+URZ+0x28480], R0 ;  /* 0x02848000030075a7 */ /* 0x0002a6000804017f */
[----:B--2---:R-:W-:Y:S05]  /*aaa0*/  @!P2 NANOSLEEP.SYNCS 0x989680 ;  /* 0x009896800000a95d */ /* 0x004fea0003900000 */
[----:B------:R-:W2:Y:S02]  /*aab0*/  @!P2 SYNCS.PHASECHK.TRANS64 P2, [R3+URZ+0x28480], R0 ;  /* 0x028480000300a5a7 */ /* 0x000ea4000804007f */
[----:B--2---:R-:W-:Y:S05]  /*aac0*/  @!P2 BRA `(.L_x_71) ;  /* 0xfffffffc00eca947 */ /* 0x004fea000383ffff */
[----:B------:R-:W-:Y:S05]  /*aad0*/  BRA `(.L_x_142) ;  /* 0xffffffc000b47947 */ /* 0x000fea000383ffff */
.L_x_75:
[----:B-1----:R-:W-:-:S04]  /*aae0*/  IMAD.U32 R8, RZ, RZ, UR8 ;  /* 0x00000008ff087e24 */ /* 0x002fc8000f8e00ff */
[----:B------:R1:W2:Y:S03]  /*aaf0*/  SYNCS.PHASECHK.TRANS64.TRYWAIT P2, [R8+URZ+0x28480], R7 ;  /* 0x02848007080075a7 */ /* 0x0002a6000804017f */
[----:B--2---:R-:W-:Y:S05]  /*ab00*/  @!P2 NANOSLEEP.SYNCS 0x989680 ;  /* 0x009896800000a95d */ /* 0x004fea0003900000 */
[----:B------:R-:W2:Y:S02]  /*ab10*/  @!P2 SYNCS.PHASECHK.TRANS64 P2, [R8+URZ+0x28480], R7 ;  /* 0x028480070800a5a7 */ /* 0x000ea4000804007f */
[----:B--2---:R-:W-:Y:S05]  /*ab20*/  @!P2 BRA `(.L_x_75) ;  /* 0xfffffffc00eca947 */ /* 0x004fea000383ffff */
[----:B------:R-:W-:Y:S05]  /*ab30*/  BRA `(.L_x_143) ;  /* 0xffffffc800807947 */ /* 0x000fea000383ffff */
.L_x_87:
[----:B-1----:R1:W4:Y:S02]  /*ab40*/  SYNCS.PHASECHK.TRANS64.TRYWAIT P0, [R4+URZ+0x28460], R3 ;  /* 0x02846003040075a7 */ /* 0x002324000800017f */
[----:B----4-:R-:W-:Y:S05]  /*ab50*/  @!P0 NANOSLEEP.SYNCS 0x989680 ;  /* 0x009896800000895d */ /* 0x010fea0003900000 */
[----:B------:R-:W4:Y:S02]  /*ab60*/  @!P0 SYNCS.PHASECHK.TRANS64 P0, [R4+URZ+0x28460], R3 ;  /* 0x02846003040085a7 */ /* 0x000f24000800007f */
[----:B----4-:R-:W-:Y:S05]  /*ab70*/  @!P0 BRA `(.L_x_87) ;  /* 0xfffffffc00f08947 */ /* 0x010fea000383ffff */
[----:B------:R-:W-:Y:S05]  /*ab80*/  BRA `(.L_x_144) ;  /* 0xffffffd800d07947 */ /* 0x000fea000383ffff */
.L_x_92:
[----:B-1----:R1:W2:Y:S02]  /*ab90*/  SYNCS.PHASECHK.TRANS64.TRYWAIT P0, [R5+URZ+0x28420], R2 ;  /* 0x02842002050075a7 */ /* 0x0022a4000800017f */
[----:B--2---:R-:W-:Y:S05]  /*aba0*/  @!P0 NANOSLEEP.SYNCS 0x989680 ;  /* 0x009896800000895d */ /* 0x004fea0003900000 */
[----:B------:R-:W2:Y:S02]  /*abb0*/  @!P0 SYNCS.PHASECHK.TRANS64 P0, [R5+URZ+0x28420], R2 ;  /* 0x02842002050085a7 */ /* 0x000ea4000800007f */
[----:B--2---:R-:W-:Y:S05]  /*abc0*/  @!P0 BRA `(.L_x_92) ;  /* 0xfffffffc00f08947 */ /* 0x004fea000383ffff */
[----:B------:R-:W-:Y:S05]  /*abd0*/  BRA `(.L_x_145) ;  /* 0xffffffdc00887947 */ /* 0x000fea000383ffff */
.L_x_97:
[----:B-1----:R1:W2:Y:S02]  /*abe0*/  SYNCS.PHASECHK.TRANS64.TRYWAIT P0, [R5+URZ+0x28460], R6 ;  /* 0x02846006050075a7 */ /* 0x0022a4000800017f */
[----:B--2---:R-:W-:Y:S05]  /*abf0*/  @!P0 NANOSLEEP.SYNCS 0x989680 ;  /* 0x009896800000895d */ /* 0x004fea0003900000 */
[----:B------:R-:W2:Y:S02]  /*ac00*/  @!P0 SYNCS.PHASECHK.TRANS64 P0, [R5+URZ+0x28460], R6 ;  /* 0x02846006050085a7 */ /* 0x000ea4000800007f */
[----:B--2---:R-:W-:Y:S05]  /*ac10*/  @!P0 BRA `(.L_x_97) ;  /* 0xfffffffc00f08947 */ /* 0x004fea000383ffff */
[----:B------:R-:W-:Y:S05]  /*ac20*/  BRA `(.L_x_146) ;  /* 0xffffffe000607947 */ /* 0x000fea000383ffff */
.L_x_102:
[----:B-1----:R1:W2:Y:S02]  /*ac30*/  SYNCS.PHASECHK.TRANS64.TRYWAIT P0, [R6+URZ+0x28460], R7 ;  /* 0x02846007060075a7 */ /* 0x0022a4000800017f */
[----:B--2---:R-:W-:Y:S05]  /*ac40*/  @!P0 NANOSLEEP.SYNCS 0x989680 ;  /* 0x009896800000895d */ /* 0x004fea0003900000 */
[----:B------:R-:W2:Y:S02]  /*ac50*/  @!P0 SYNCS.PHASECHK.TRANS64 P0, [R6+URZ+0x28460], R7 ;  /* 0x02846007060085a7 */ /* 0x000ea4000800007f */
[----:B--2---:R-:W-:Y:S05]  /*ac60*/  @!P0 BRA `(.L_x_102) ;  /* 0xfffffffc00f08947 */ /* 0x004fea000383ffff */
[----:B------:R-:W-:Y:S05]  /*ac70*/  BRA `(.L_x_147) ;  /* 0xffffffe400287947 */ /* 0x000fea000383ffff */
.L_x_107:
[----:B-1----:R1:W2:Y:S02]  /*ac80*/  SYNCS.PHASECHK.TRANS64.TRYWAIT P0, [R6+URZ+0x28420], R9 ;  /* 0x02842009060075a7 */ /* 0x0022a4000800017f */
[----:B--2---:R-:W-:Y:S05]  /*ac90*/  @!P0 NANOSLEEP.SYNCS 0x989680 ;  /* 0x009896800000895d */ /* 0x004fea0003900000 */
[----:B------:R-:W2:Y:S02]  /*aca0*/  @!P0 SYNCS.PHASECHK.TRANS64 P0, [R6+URZ+0x28420], R9 ;  /* 0x02842009060085a7 */ /* 0x000ea4000800007f */
[----:B--2---:R-:W-:Y:S05]  /*acb0*/  @!P0 BRA `(.L_x_107) ;  /* 0xfffffffc00f08947 */ /* 0x004fea000383ffff */
[----:B------:R-:W-:Y:S05]  /*acc0*/  BRA `(.L_x_148) ;  /* 0xffffffe400fc7947 */ /* 0x000fea000383ffff */
.L_x_112:
[----:B-1----:R1:W2:Y:S02]  /*acd0*/  SYNCS.PHASECHK.TRANS64.TRYWAIT P0, [R6+URZ+0x28460], R5 ;  /* 0x02846005060075a7 */ /* 0x0022a4000800017f */
[----:B--2---:R-:W-:Y:S05]  /*ace0*/  @!P0 NANOSLEEP.SYNCS 0x989680 ;  /* 0x009896800000895d */ /* 0x004fea0003900000 */
[----:B------:R-:W2:Y:S02]  /*acf0*/  @!P0 SYNCS.PHASECHK.TRANS64 P0, [R6+URZ+0x28460], R5 ;  /* 0x02846005060085a7 */ /* 0x000ea4000800007f */
[----:B--2---:R-:W-:Y:S05]  /*ad00*/  @!P0 BRA `(.L_x_112) ;  /* 0xfffffffc00f08947 */ /* 0x004fea000383ffff */
[----:B------:R-:W-:Y:S05]  /*ad10*/  BRA `(.L_x_149) ;  /* 0xffffffe800e07947 */ /* 0x000fea000383ffff */
.L_x_118:
[----:B-1----:R1:W2:Y:S02]  /*ad20*/  SYNCS.PHASECHK.TRANS64.TRYWAIT P4, [R6+URZ+0x28420], R5 ;  /* 0x02842005060075a7 */ /* 0x0022a4000808017f */
[----:B--2---:R-:W-:Y:S05]  /*ad30*/  @!P4 NANOSLEEP.SYNCS 0x989680 ;  /* 0x009896800000c95d */ /* 0x004fea0003900000 */
[----:B------:R-:W2:Y:S02]  /*ad40*/  @!P4 SYNCS.PHASECHK.TRANS64 P4, [R6+URZ+0x28420], R5 ;  /* 0x028420050600c5a7 */ /* 0x000ea4000808007f */
[----:B--2---:R-:W-:Y:S05]  /*ad50*/  @!P4 BRA `(.L_x_118) ;  /* 0xfffffffc00f0c947 */ /* 0x004fea000383ffff */
[----:B------:R-:W-:Y:S05]  /*ad60*/  BRA `(.L_x_150) ;  /* 0xffffffec00cc7947 */ /* 0x000fea000383ffff */
.L_x_125:
[----:B-1----:R1:W2:Y:S02]  /*ad70*/  SYNCS.PHASECHK.TRANS64.TRYWAIT P4, [R6+URZ+0x28420], R7 ;  /* 0x02842007060075a7 */ /* 0x0022a4000808017f */
[----:B--2---:R-:W-:Y:S05]  /*ad80*/  @!P4 NANOSLEEP.SYNCS 0x989680 ;  /* 0x009896800000c95d */ /* 0x004fea0003900000 */
[----:B------:R-:W2:Y:S02]  /*ad90*/  @!P4 SYNCS.PHASECHK.TRANS64 P4, [R6+URZ+0x28420], R7 ;  /* 0x028420070600c5a7 */ /* 0x000ea4000808007f */
[----:B--2---:R-:W-:Y:S05]  /*ada0*/  @!P4 BRA `(.L_x_125) ;  /* 0xfffffffc00f0c947 */ /* 0x004fea000383ffff */
[----:B------:R-:W-:Y:S05]  /*adb0*/  BRA `(.L_x_151) ;  /* 0xfffffff000ec7947 */ /* 0x000fea000383ffff */
.L_x_152:
[----:B------:R-:W-:-:S00]  /*adc0*/  BRA `(.L_x_152) ;  /* 0xfffffffc00fc7947 */ /* 0x000fc0000383ffff */
[----:B------:R-:W-:-:S00]  /*add0*/  NOP ;  /* 0x0000000000007918 */ /* 0x000fc00000000000 */
        /* <DEDUP_REMOVED lines=10> */
.L_x_153:


//--------------------- .nv.global.init           --------------------------
	.section	.nv.global.init,"aw",@progbits
.nv.global.init:
	.type		$str$24,@object
	.size		$str$24,($str$25 - $str$24)
$str$24:
        /*0000*/ 	.byte	0x28, 0x61, 0x64, 0x64, 0x72, 0x65, 0x73, 0x73, 0x20, 0x26, 0x20, 0x6d, 0x61, 0x73, 0x6b, 0x29
        /*0010*/ 	.byte	0x20, 0x3d, 0x3d, 0x20, 0x30, 0x00
	.type		$str$25,@object
	.size		$str$25,(__unnamed_1 - $str$25)
$str$25:
        /*0016*/ 	.byte	0x2f, 0x74, 0x6d, 0x70, 0x2f, 0x63, 0x75, 0x74, 0x6c, 0x61, 0x73, 0x73, 0x5f, 0x73, 0x77, 0x65
        /*0026*/ 	.byte	0x65, 0x70, 0x5f, 0x73, 0x72, 0x63, 0x2f, 0x69, 0x6e, 0x63, 0x6c, 0x75, 0x64, 0x65, 0x2f, 0x63
        /*0036*/ 	.byte	0x75, 0x74, 0x65, 0x2f, 0x70, 0x6f, 0x69, 0x6e, 0x74, 0x65, 0x72, 0x5f, 0x66, 0x6c, 0x61, 0x67
        /*0046*/ 	.byte	0x67, 0x65, 0x64, 0x2e, 0x68, 0x70, 0x70, 0x00
	.type		__unnamed_1,@object
	.size		__unnamed_1,(__unnamed_2 - __unnamed_1)
__unnamed_1:
        /*004e*/ 	.byte	0x61, 0x75, 0x74, 0x6f, 0x20, 0x63, 0x75, 0x74, 0x65, 0x3a, 0x3a, 0x61, 0x73, 0x5f, 0x70, 0x6f
        /* <DEDUP_REMOVED lines=27> */
        /*020e*/ 	.byte	0x3e, 0x3e, 0x3e, 0x3e, 0x3e, 0x5d, 0x00
	.type		__unnamed_2,@object
	.size		__unnamed_2,(.L_1 - __unnamed_2)
__unnamed_2:
        /* <DEDUP_REMOVED lines=29> */
.L_1:


//--------------------- .nv.shared._ZN7cutlass13device_kernelINS_4fmha6kernel28FmhaKernelTmaWarpSpecializedINS1_10collective33FmhaBwdMainloopTmaWarpSpecializedINS_6half_tEfN4cute5tupleIJNS7_1CILi64EEENS9_ILi128EEENS9_ILi96EEEEEENS4_16FusionBwdAdapterINS4_14ResidualFusionEEEJEEENS4_17FmhaBwdEpilogueKVIS6_fNS8_IJSA_SC_SA_EEEEENS2_23TileSchedulerBwdAdapterINS2_23IndividualTileSchedulerEEEJEEEEEvNT_6ParamsE --------------------------
	.section	.nv.shared._ZN7cutlass13device_kernelINS_4fmha6kernel28FmhaKernelTmaWarpSpecializedINS1_10collective33FmhaBwdMainloopTmaWarpSpecializedINS_6half_tEfN4cute5tupleIJNS7_1CILi64EEENS9_ILi128EEENS9_ILi96EEEEEENS4_16FusionBwdAdapterINS4_14ResidualFusionEEEJEEENS4_17FmhaBwdEpilogueKVIS6_fNS8_IJSA_SC_SA_EEEEENS2_23TileSchedulerBwdAdapterINS2_23IndividualTileSchedulerEEEJEEEEEvNT_6ParamsE,"aw",@nobits
	.sectionflags	@""
	.align	16
	.zero		1024


//--------------------- .nv.shared.reserved.0     --------------------------
	.section	.nv.shared.reserved.0,"aw",@nobits
	.weak		__nv_reservedSMEM_offset_0_alias
	.size		__nv_reservedSMEM_offset_0_alias, 0, 0
	.other		__nv_reservedSMEM_offset_0_alias,@"STO_CUDA_RESERVED_SHARED STV_DEFAULT"
__nv_reservedSMEM_offset_0_alias:
	.zero		0


//--------------------- .nv.global                --------------------------
	.section	.nv.global,"aw",@nobits
.nv.global:
	.type		_ZN39_INTERNAL_da8a4d5d_4_k_cu_b65618f1_38814cute1_E,@object
	.size		_ZN39_INTERNAL_da8a4d5d_4_k_cu_b65618f1_38814cute1_E,(_ZN39_INTERNAL_da8a4d5d_4_k_cu_b65618f1_38814cuda3std3__45__cpo6cbeginE - _ZN39_INTERNAL_da8a4d5d_4_k_cu_b65618f1_38814cute1_E)
_ZN39_INTERNAL_da8a4d5d_4_k_cu_b65618f1_38814cute1_E:
	.zero		1
	.type		_ZN39_INTERNAL_da8a4d5d_4_k_cu_b65618f1_38814cuda3std3__45__cpo6cbeginE,@object
	.size		_ZN39_INTERNAL_da8a4d5d_4_k_cu_b65618f1_38814cuda3std3__45__cpo6cbeginE,(_ZN39_INTERNAL_da8a4d5d_4_k_cu_b65618f1_38814cuda3std3__48in_placeE - _ZN39_INTERNAL_da8a4d5d_4_k_cu_b65618f1_38814cuda3std3__45__cpo6cbeginE)
_ZN39_INTERNAL_da8a4d5d_4_k_cu_b65618f1_38814cuda3std3__45__cpo6cbeginE:
	.zero		1
	.type		_ZN39_INTERNAL_da8a4d5d_4_k_cu_b65618f1_38814cuda3std3__48in_placeE,@object
	.size		_ZN39_INTERNAL_da8a4d5d_4_k_cu_b65618f1_38814cuda3std3__48in_placeE,(_ZN39_INTERNAL_da8a4d5d_4_k_cu_b65618f1_38814cuda3std6ranges3__45__cpo9iter_moveE - _ZN39_INTERNAL_da8a4d5d_4_k_cu_b65618f1_38814cuda3std3__48in_placeE)
_ZN39_INTERNAL_da8a4d5d_4_k_cu_b65618f1_38814cuda3std3__48in_placeE:
	.zero		1
	.type		_ZN39_INTERNAL_da8a4d5d_4_k_cu_b65618f1_38814cuda3std6ranges3__45__cpo9iter_moveE,@object
	.size		_ZN39_INTERNAL_da8a4d5d_4_k_cu_b65618f1_38814cuda3std6ranges3__45__cpo9iter_moveE,(_ZN39_INTERNAL_da8a4d5d_4_k_cu_b65618f1_38814cuda3std3__45__cpo5beginE - _ZN39_INTERNAL_da8a4d5d_4_k_cu_b65618f1_38814cuda3std6ranges3__45__cpo9iter_moveE)
_ZN39_INTERNAL_da8a4d5d_4_k_cu_b65618f1_38814cuda3std6ranges3__45__cpo9iter_moveE:
	.zero		1
	.type		_ZN39_INTERNAL_da8a4d5d_4_k_cu_b65618f1_38814cuda3std3__45__cpo5beginE,@object
	.size		_ZN39_INTERNAL_da8a4d5d_4_k_cu_b65618f1_38814cuda3std3__45__cpo5beginE,(_ZN39_INTERNAL_da8a4d5d_4_k_cu_b65618f1_38814cuda3std3__441_GLOBAL__N__da8a4d5d_4_k_cu_b65618f1_38816ignoreE - _ZN39_INTERNAL_da8a4d5d_4_k_cu_b65618f1_38814cuda3std3__45__cpo5beginE)
_ZN39_INTERNAL_da8a4d5d_4_k_cu_b65618f1_38814cuda3std3__45__cpo5beginE:
	.zero		1
	.type		_ZN39_INTERNAL_da8a4d5d_4_k_cu_b65618f1_38814cuda3std3__441_GLOBAL__N__da8a4d5d_4_k_cu_b65618f1_38816ignoreE,@object
	.size		_ZN39_INTERNAL_da8a4d5d_4_k_cu_b65618f1_38814cuda3std3__441_GLOBAL__N__da8a4d5d_4_k_cu_b65618f1_38816ignoreE,(_ZN39_INTERNAL_da8a4d5d_4_k_cu_b65618f1_38814cute7productE - _ZN39_INTERNAL_da8a4d5d_4_k_cu_b65618f1_38814cuda3std3__441_GLOBAL__N__da8a4d5d_4_k_cu_b65618f1_38816ignoreE)
_ZN39_INTERNAL_da8a4d5d_4_k_cu_b65618f1_38814cuda3std3__441_GLOBAL__N__da8a4d5d_4_k_cu_b65618f1_38816ignoreE:
	.zero		1
	.type		_ZN39_INTERNAL_da8a4d5d_4_k_cu_b65618f1_38814cute7productE,@object
	.size		_ZN39_INTERNAL_da8a4d5d_4_k_cu_b65618f1_38814cute7productE,(_ZN39_INTERNAL_da8a4d5d_4_k_cu_b65618f1_38814cuda3std3__45__cpo3endE - _ZN39_INTERNAL_da8a4d5d_4_k_cu_b65618f1_38814cute7productE)
_ZN39_INTERNAL_da8a4d5d_4_k_cu_b65618f1_38814cute7productE:
	.zero		1
	.type		_ZN39_INTERNAL_da8a4d5d_4_k_cu_b65618f1_38814cuda3std3__45__cpo3endE,@object
	.size		_ZN39_INTERNAL_da8a4d5d_4_k_cu_b65618f1_38814cuda3std3__45__cpo3endE,(_ZN39_INTERNAL_da8a4d5d_4_k_cu_b65618f1_38814cuda3std3__419piecewise_constructE - _ZN39_INTERNAL_da8a4d5d_4_k_cu_b65618f1_38814cuda3std3__45__cpo3endE)
_ZN39_INTERNAL_da8a4d5d_4_k_cu_b65618f1_38814cuda3std3__45__cpo3endE:
	.zero		1
	.type		_ZN39_INTERNAL_da8a4d5d_4_k_cu_b65618f1_38814cuda3std3__419piecewise_constructE,@object
	.size		_ZN39_INTERNAL_da8a4d5d_4_k_cu_b65618f1_38814cuda3std3__419piecewise_constructE,(_ZN39_INTERNAL_da8a4d5d_4_k_cu_b65618f1_38814cuda3std3__45__cpo4cendE - _ZN39_INTERNAL_da8a4d5d_4_k_cu_b65618f1_38814cuda3std3__419piecewise_constructE)
_ZN39_INTERNAL_da8a4d5d_4_k_cu_b65618f1_38814cuda3std3__419piecewise_constructE:
	.zero		1
	.type		_ZN39_INTERNAL_da8a4d5d_4_k_cu_b65618f1_38814cuda3std3__45__cpo4cendE,@object
	.size		_ZN39_INTERNAL_da8a4d5d_4_k_cu_b65618f1_38814cuda3std3__45__cpo4cendE,(_ZN39_INTERNAL_da8a4d5d_4_k_cu_b65618f1_38814cuda3std6ranges3__45__cpo4swapE - _ZN39_INTERNAL_da8a4d5d_4_k_cu_b65618f1_38814cuda3std3__45__cpo4cendE)
_ZN39_INTERNAL_da8a4d5d_4_k_cu_b65618f1_38814cuda3std3__45__cpo4cendE:
	.zero		1
	.type		_ZN39_INTERNAL_da8a4d5d_4_k_cu_b65618f1_38814cuda3std6ranges3__45__cpo4swapE,@object
	.size		_ZN39_INTERNAL_da8a4d5d_4_k_cu_b65618f1_38814cuda3std6ranges3__45__cpo4swapE,(.L_9 - _ZN39_INTERNAL_da8a4d5d_4_k_cu_b65618f1_38814cuda3std6ranges3__45__cpo4swapE)
_ZN39_INTERNAL_da8a4d5d_4_k_cu_b65618f1_38814cuda3std6ranges3__45__cpo4swapE:
	.zero		1
.L_9:


//--------------------- .nv.constant0._ZN7cutlass13device_kernelINS_4fmha6kernel28FmhaKernelTmaWarpSpecializedINS1_10collective33FmhaBwdMainloopTmaWarpSpecializedINS_6half_tEfN4cute5tupleIJNS7_1CILi64EEENS9_ILi128EEENS9_ILi96EEEEEENS4_16FusionBwdAdapterINS4_14ResidualFusionEEEJEEENS4_17FmhaBwdEpilogueKVIS6_fNS8_IJSA_SC_SA_EEEEENS2_23TileSchedulerBwdAdapterINS2_23IndividualTileSchedulerEEEJEEEEEvNT_6ParamsE --------------------------
	.section	.nv.constant0._ZN7cutlass13device_kernelINS_4fmha6kernel28FmhaKernelTmaWarpSpecializedINS1_10collective33FmhaBwdMainloopTmaWarpSpecializedINS_6half_tEfN4cute5tupleIJNS7_1CILi64EEENS9_ILi128EEENS9_ILi96EEEEEENS4_16FusionBwdAdapterINS4_14ResidualFusionEEEJEEENS4_17FmhaBwdEpilogueKVIS6_fNS8_IJSA_SC_SA_EEEEENS2_23TileSchedulerBwdAdapterINS2_23IndividualTileSchedulerEEEJEEEEEvNT_6ParamsE,"a",@progbits
	.sectionflags	@""
	.align	4
.nv.constant0._ZN7cutlass13device_kernelINS_4fmha6kernel28FmhaKernelTmaWarpSpecializedINS1_10collective33FmhaBwdMainloopTmaWarpSpecializedINS_6half_tEfN4cute5tupleIJNS7_1CILi64EEENS9_ILi128EEENS9_ILi96EEEEEENS4_16FusionBwdAdapterINS4_14ResidualFusionEEEJEEENS4_17FmhaBwdEpilogueKVIS6_fNS8_IJSA_SC_SA_EEEEENS2_23TileSchedulerBwdAdapterINS2_23IndividualTileSchedulerEEEJEEEEEvNT_6ParamsE:
	.zero		4352


//--------------------- SYMBOLS --------------------------

	.type		.nv.reservedSmem.offset0,@object
	.size		.nv.reservedSmem.offset0,0x4
	.type		__assertfail,@function
